	.target	sm_90a

	.elftype	@"ET_EXEC"


//--------------------- .note.nv.tkinfo           --------------------------
	.section	.note.nv.tkinfo,"",@"SHT_NOTE"
	.sectionflags	@"SHF_NOTE_NV_TKINFO"
	.tkinfo
        /*0018*/ 	.word	0x00000002
        /*0030*/ 	.string	""
        /*0030*/ 	.string	"ptxas"
        /*0030*/ 	.string	"Cuda compilation tools, release 13.0, V13.0.88"
        /*0030*/ 	.string	"Build cuda_13.0.r13.0/compiler.36424714_0"
        /*0030*/ 	.string	"-arch sm_90a -m 64 "



//--------------------- .note.nv.cuinfo           --------------------------
	.section	.note.nv.cuinfo,"",@"SHT_NOTE"
	.sectionflags	@"SHF_NOTE_NV_CUINFO"
        /*0018*/ 	.short	0x0002
        /*001a*/ 	.short	0x005a
        /*001c*/ 	.short	0x0082
	.zero		2


//--------------------- .nv.info                  --------------------------
	.section	.nv.info,"",@"SHT_CUDA_INFO"
	.align	4


	//----- nvinfo : EIATTR_REGCOUNT
	.align		4
        /*0000*/ 	.byte	0x04, 0x2f
        /*0002*/ 	.short	(.L_15 - .L_14)
	.align		4
.L_14:
        /*0004*/ 	.word	index@(_ZN7cutlass13device_kernelINS_4gemm6kernel13GemmUniversalIN4cute5tupleIJiiiiEEENS1_10collective13CollectiveMmaINS1_34MainloopSm90TmaGmmaWarpSpecializedILi7ENS5_IJNS4_1CILi1EEENSA_ILi2EEESB_EEENS1_35KernelTmaWarpSpecializedCooperativeEEENS5_IJNSA_ILi128EEESG_NSA_ILi64EEEEEENS_6half_tENS5_IJlSB_lEEESJ_SK_NS4_8TiledMMAINS4_8MMA_AtomIJNS4_4SM904GMMA26MMA_64x128x16_F32F16F16_SSILNSO_5MajorE0ELSQ_0ELNSO_7ScaleInE1ELSR_1EEEEEENS4_6LayoutINS5_IJSC_SB_SB_EEENS5_IJSB_NSA_ILi0EEESW_EEEEENS5_IJNS4_10UnderscoreESZ_SZ_EEEEENS4_23SM90_TMA_LOAD_MULTICASTENS4_14ComposedLayoutINS4_7SwizzleILi3ELi4ELi3EEENS4_18smem_ptr_flag_bitsILi16EEENSU_INS5_IJNSA_ILi8EEESH_EEENS5_IJSH_SB_EEEEEEEvNS4_8identityENS4_13SM90_TMA_LOADES1C_vS1D_EENS_8epilogue10collective6detail29Sm90TmaWarpSpecializedAdapterINS1H_15DefaultEpilogueISJ_SK_SK_NS1G_6thread17LinearCombinationISJ_Li1EffLNS1L_9ScaleType4KindE0ELNS_15FloatRoundStyleE2ESJ_EENS1_15EpilogueDefaultEEEEEvvEEEEvNT_6ParamsE)
        /*0008*/ 	.word	0x000000a8


	//----- nvinfo : EIATTR_FRAME_SIZE
	.align		4
.L_15:
        /*000c*/ 	.byte	0x04, 0x11
        /*000e*/ 	.short	(.L_17 - .L_16)
	.align		4
.L_16:
        /*0010*/ 	.word	index@(_ZN7cutlass13device_kernelINS_4gemm6kernel13GemmUniversalIN4cute5tupleIJiiiiEEENS1_10collective13CollectiveMmaINS1_34MainloopSm90TmaGmmaWarpSpecializedILi7ENS5_IJNS4_1CILi1EEENSA_ILi2EEESB_EEENS1_35KernelTmaWarpSpecializedCooperativeEEENS5_IJNSA_ILi128EEESG_NSA_ILi64EEEEEENS_6half_tENS5_IJlSB_lEEESJ_SK_NS4_8TiledMMAINS4_8MMA_AtomIJNS4_4SM904GMMA26MMA_64x128x16_F32F16F16_SSILNSO_5MajorE0ELSQ_0ELNSO_7ScaleInE1ELSR_1EEEEEENS4_6LayoutINS5_IJSC_SB_SB_EEENS5_IJSB_NSA_ILi0EEESW_EEEEENS5_IJNS4_10UnderscoreESZ_SZ_EEEEENS4_23SM90_TMA_LOAD_MULTICASTENS4_14ComposedLayoutINS4_7SwizzleILi3ELi4ELi3EEENS4_18smem_ptr_flag_bitsILi16EEENSU_INS5_IJNSA_ILi8EEESH_EEENS5_IJSH_SB_EEEEEEEvNS4_8identityENS4_13SM90_TMA_LOADES1C_vS1D_EENS_8epilogue10collective6detail29Sm90TmaWarpSpecializedAdapterINS1H_15DefaultEpilogueISJ_SK_SK_NS1G_6thread17LinearCombinationISJ_Li1EffLNS1L_9ScaleType4KindE0ELNS_15FloatRoundStyleE2ESJ_EENS1_15EpilogueDefaultEEEEEvvEEEEvNT_6ParamsE)
        /*0014*/ 	.word	0x00000000


	//----- nvinfo : EIATTR_MIN_STACK_SIZE
	.align		4
.L_17:
        /*0018*/ 	.byte	0x04, 0x12
        /*001a*/ 	.short	(.L_19 - .L_18)
	.align		4
.L_18:
        /*001c*/ 	.word	index@(_ZN7cutlass13device_kernelINS_4gemm6kernel13GemmUniversalIN4cute5tupleIJiiiiEEENS1_10collective13CollectiveMmaINS1_34MainloopSm90TmaGmmaWarpSpecializedILi7ENS5_IJNS4_1CILi1EEENSA_ILi2EEESB_EEENS1_35KernelTmaWarpSpecializedCooperativeEEENS5_IJNSA_ILi128EEESG_NSA_ILi64EEEEEENS_6half_tENS5_IJlSB_lEEESJ_SK_NS4_8TiledMMAINS4_8MMA_AtomIJNS4_4SM904GMMA26MMA_64x128x16_F32F16F16_SSILNSO_5MajorE0ELSQ_0ELNSO_7ScaleInE1ELSR_1EEEEEENS4_6LayoutINS5_IJSC_SB_SB_EEENS5_IJSB_NSA_ILi0EEESW_EEEEENS5_IJNS4_10UnderscoreESZ_SZ_EEEEENS4_23SM90_TMA_LOAD_MULTICASTENS4_14ComposedLayoutINS4_7SwizzleILi3ELi4ELi3EEENS4_18smem_ptr_flag_bitsILi16EEENSU_INS5_IJNSA_ILi8EEESH_EEENS5_IJSH_SB_EEEEEEEvNS4_8identityENS4_13SM90_TMA_LOADES1C_vS1D_EENS_8epilogue10collective6detail29Sm90TmaWarpSpecializedAdapterINS1H_15DefaultEpilogueISJ_SK_SK_NS1G_6thread17LinearCombinationISJ_Li1EffLNS1L_9ScaleType4KindE0ELNS_15FloatRoundStyleE2ESJ_EENS1_15EpilogueDefaultEEEEEvvEEEEvNT_6ParamsE)
        /*0020*/ 	.word	0x00000000
.L_19:


//--------------------- .nv.compat                --------------------------
	.section	.nv.compat,"",@"SHT_CUDA_COMPAT_INFO"
	.align	4
        /*0000*/ 	.byte	0x02, 0x09, 0x01, 0x00, 0x02, 0x02, 0x04, 0x00, 0x02, 0x05, 0x05, 0x00, 0x03, 0x07, 0x01, 0x01
        /*0010*/ 	.byte	0x02, 0x03, 0x01, 0x00, 0x02, 0x06, 0x01, 0x00, 0x04, 0x0b, 0x08, 0x00, 0x00, 0x00, 0x00, 0x00
        /*0020*/ 	.byte	0x00, 0x00, 0x00, 0x00


//--------------------- .nv.info._ZN7cutlass13device_kernelINS_4gemm6kernel13GemmUniversalIN4cute5tupleIJiiiiEEENS1_10collective13CollectiveMmaINS1_34MainloopSm90TmaGmmaWarpSpecializedILi7ENS5_IJNS4_1CILi1EEENSA_ILi2EEESB_EEENS1_35KernelTmaWarpSpecializedCooperativeEEENS5_IJNSA_ILi128EEESG_NSA_ILi64EEEEEENS_6half_tENS5_IJlSB_lEEESJ_SK_NS4_8TiledMMAINS4_8MMA_AtomIJNS4_4SM904GMMA26MMA_64x128x16_F32F16F16_SSILNSO_5MajorE0ELSQ_0ELNSO_7ScaleInE1ELSR_1EEEEEENS4_6LayoutINS5_IJSC_SB_SB_EEENS5_IJSB_NSA_ILi0EEESW_EEEEENS5_IJNS4_10UnderscoreESZ_SZ_EEEEENS4_23SM90_TMA_LOAD_MULTICASTENS4_14ComposedLayoutINS4_7SwizzleILi3ELi4ELi3EEENS4_18smem_ptr_flag_bitsILi16EEENSU_INS5_IJNSA_ILi8EEESH_EEENS5_IJSH_SB_EEEEEEEvNS4_8identityENS4_13SM90_TMA_LOADES1C_vS1D_EENS_8epilogue10collective6detail29Sm90TmaWarpSpecializedAdapterINS1H_15DefaultEpilogueISJ_SK_SK_NS1G_6thread17LinearCombinationISJ_Li1EffLNS1L_9ScaleType4KindE0ELNS_15FloatRoundStyleE2ESJ_EENS1_15EpilogueDefaultEEEEEvvEEEEvNT_6ParamsE --------------------------
	.section	.nv.info._ZN7cutlass13device_kernelINS_4gemm6kernel13GemmUniversalIN4cute5tupleIJiiiiEEENS1_10collective13CollectiveMmaINS1_34MainloopSm90TmaGmmaWarpSpecializedILi7ENS5_IJNS4_1CILi1EEENSA_ILi2EEESB_EEENS1_35KernelTmaWarpSpecializedCooperativeEEENS5_IJNSA_ILi128EEESG_NSA_ILi64EEEEEENS_6half_tENS5_IJlSB_lEEESJ_SK_NS4_8TiledMMAINS4_8MMA_AtomIJNS4_4SM904GMMA26MMA_64x128x16_F32F16F16_SSILNSO_5MajorE0ELSQ_0ELNSO_7ScaleInE1ELSR_1EEEEEENS4_6LayoutINS5_IJSC_SB_SB_EEENS5_IJSB_NSA_ILi0EEESW_EEEEENS5_IJNS4_10UnderscoreESZ_SZ_EEEEENS4_23SM90_TMA_LOAD_MULTICASTENS4_14ComposedLayoutINS4_7SwizzleILi3ELi4ELi3EEENS4_18smem_ptr_flag_bitsILi16EEENSU_INS5_IJNSA_ILi8EEESH_EEENS5_IJSH_SB_EEEEEEEvNS4_8identityENS4_13SM90_TMA_LOADES1C_vS1D_EENS_8epilogue10collective6detail29Sm90TmaWarpSpecializedAdapterINS1H_15DefaultEpilogueISJ_SK_SK_NS1G_6thread17LinearCombinationISJ_Li1EffLNS1L_9ScaleType4KindE0ELNS_15FloatRoundStyleE2ESJ_EENS1_15EpilogueDefaultEEEEEvvEEEEvNT_6ParamsE,"",@"SHT_CUDA_INFO"
	.sectionflags	@""
	.align	4


	//----- nvinfo : EIATTR_CUDA_API_VERSION
	.align		4
        /*0000*/ 	.byte	0x04, 0x37
        /*0002*/ 	.short	(.L_21 - .L_20)
.L_20:
        /*0004*/ 	.word	0x00000082


	//----- nvinfo : EIATTR_KPARAM_INFO
	.align		4
.L_21:
        /*0008*/ 	.byte	0x04, 0x17
        /*000a*/ 	.short	(.L_23 - .L_22)
.L_22:
        /*000c*/ 	.word	0x00000000
        /*0010*/ 	.short	0x0000
        /*0012*/ 	.short	0x0070
        /*0014*/ 	.byte	0x00, 0xf0, 0x01, 0x10


	//----- nvinfo : EIATTR_SPARSE_MMA_MASK
	.align		4
.L_23:
        /*0018*/ 	.byte	0x03, 0x50
        /*001a*/ 	.short	0x0000


	//----- nvinfo : EIATTR_MAXREG_COUNT
	.align		4
        /*001c*/ 	.byte	0x03, 0x1b
        /*001e*/ 	.short	0x00a8


	//----- nvinfo : EIATTR_NUM_BARRIERS
	.align		4
        /*0020*/ 	.byte	0x02, 0x4c
        /*0022*/ 	.byte	0x01
	.zero		1


	//----- nvinfo : EIATTR_EXTERNS
	.align		4
        /*0024*/ 	.byte	0x04, 0x0f
        /*0026*/ 	.short	(.L_25 - .L_24)


	//   ....[0]....
	.align		4
.L_24:
        /*0028*/ 	.word	index@(__assertfail)


	//----- nvinfo : EIATTR_MERCURY_ISA_VERSION
	.align		4
.L_25:
        /*002c*/ 	.byte	0x03, 0x5f
        /*002e*/ 	.short	0x0101


	//----- nvinfo : EIATTR_INT_WARP_WIDE_INSTR_OFFSETS
	.align		4
        /*0030*/ 	.byte	0x04, 0x31
        /*0032*/ 	.short	(.L_27 - .L_26)


	//   ....[0]....
.L_26:
        /*0034*/ 	.word	0x00000490


	//   ....[1]....
        /*0038*/ 	.word	0x000004b0


	//   ....[2]....
        /*003c*/ 	.word	0x00000680


	//----- nvinfo : EIATTR_COOP_GROUP_MASK_REGIDS
	.align		4
.L_27:
        /*0040*/ 	.byte	0x04, 0x29
        /*0042*/ 	.short	(.L_29 - .L_28)


	//   ....[0]....
.L_28:
        /*0044*/ 	.word	0xffffffff


	//   ....[1]....
        /*0048*/ 	.word	0xffffffff


	//   ....[2]....
        /*004c*/ 	.word	0xffffffff


	//   ....[3]....
        /*0050*/ 	.word	0xffffffff


	//   ....[4]....
        /*0054*/ 	.word	0xffffffff


	//   ....[5]....
        /*0058*/ 	.word	0xffffffff


	//----- nvinfo : EIATTR_COOP_GROUP_INSTR_OFFSETS
	.align		4
.L_29:
        /*005c*/ 	.byte	0x04, 0x28
        /*005e*/ 	.short	(.L_31 - .L_30)


	//   ....[0]....
.L_30:
        /*0060*/ 	.word	0x00000060


	//   ....[1]....
        /*0064*/ 	.word	0x00000070


	//   ....[2]....
        /*0068*/ 	.word	0x00000130


	//   ....[3]....
        /*006c*/ 	.word	0x00000330


	//   ....[4]....
        /*0070*/ 	.word	0x000007f0


	//   ....[5]....
        /*0074*/ 	.word	0x00001470


	//----- nvinfo : EIATTR_REG_RECONFIG
	.align		4
.L_31:
        /*0078*/ 	.byte	0x01, 0x54
	.zero		2


	//----- nvinfo : EIATTR_SYSCALL_OFFSETS
	.align		4
        /*007c*/ 	.byte	0x04, 0x46
        /*007e*/ 	.short	(.L_33 - .L_32)


	//   ....[0]....
.L_32:
        /*0080*/ 	.word	0x00001660


	//----- nvinfo : EIATTR_MBARRIER_INSTR_OFFSETS
	.align		4
.L_33:
        /*0084*/ 	.byte	0x04, 0x39
        /*0086*/ 	.short	(.L_35 - .L_34)


	//   ....[0]....
.L_34:
        /*0088*/ 	.word	0x00000230
        /*008c*/ 	.word	0x000000ff
        /*0090*/ 	.word	0x00000000
        /*0094*/ 	.short	0x0100
        /*0096*/ 	.byte	0x08
	.zero		1


	//   ....[1]....
        /*0098*/ 	.word	0x00000240
        /*009c*/ 	.word	0x000000ff
        /*00a0*/ 	.word	0x00000038
        /*00a4*/ 	.short	0x0100
        /*00a6*/ 	.byte	0x08
	.zero		1


	//   ....[2]....
        /*00a8*/ 	.word	0x00000250
        /*00ac*/ 	.word	0x000000ff
        /*00b0*/ 	.word	0x00000008
        /*00b4*/ 	.short	0x0100
        /*00b6*/ 	.byte	0x08
	.zero		1


	//   ....[3]....
        /*00b8*/ 	.word	0x00000260
        /*00bc*/ 	.word	0x000000ff
        /*00c0*/ 	.word	0x00000040
        /*00c4*/ 	.short	0x0100
        /*00c6*/ 	.byte	0x08
	.zero		1


	//   ....[4]....
        /*00c8*/ 	.word	0x00000270
        /*00cc*/ 	.word	0x000000ff
        /*00d0*/ 	.word	0x00000010
        /*00d4*/ 	.short	0x0100
        /*00d6*/ 	.byte	0x08
	.zero		1


	//   ....[5]....
        /*00d8*/ 	.word	0x00000280
        /*00dc*/ 	.word	0x000000ff
        /*00e0*/ 	.word	0x00000048
        /*00e4*/ 	.short	0x0100
        /*00e6*/ 	.byte	0x08
	.zero		1


	//   ....[6]....
        /*00e8*/ 	.word	0x00000290
        /*00ec*/ 	.word	0x000000ff
        /*00f0*/ 	.word	0x00000018
        /*00f4*/ 	.short	0x0100
        /*00f6*/ 	.byte	0x08
	.zero		1


	//   ....[7]....
        /*00f8*/ 	.word	0x000002a0
        /*00fc*/ 	.word	0x000000ff
        /*0100*/ 	.word	0x00000050
        /*0104*/ 	.short	0x0100
        /*0106*/ 	.byte	0x08
	.zero		1


	//   ....[8]....
        /*0108*/ 	.word	0x000002b0
        /*010c*/ 	.word	0x000000ff
        /*0110*/ 	.word	0x00000020
        /*0114*/ 	.short	0x0100
        /*0116*/ 	.byte	0x08
	.zero		1


	//   ....[9]....
        /*0118*/ 	.word	0x000002c0
        /*011c*/ 	.word	0x000000ff
        /*0120*/ 	.word	0x00000058
        /*0124*/ 	.short	0x0100
        /*0126*/ 	.byte	0x08
	.zero		1


	//   ....[10]....
        /*0128*/ 	.word	0x000002d0
        /*012c*/ 	.word	0x000000ff
        /*0130*/ 	.word	0x00000028
        /*0134*/ 	.short	0x0100
        /*0136*/ 	.byte	0x08
	.zero		1


	//   ....[11]....
        /*0138*/ 	.word	0x000002e0
        /*013c*/ 	.word	0x000000ff
        /*0140*/ 	.word	0x00000060
        /*0144*/ 	.short	0x0100
        /*0146*/ 	.byte	0x08
	.zero		1


	//   ....[12]....
        /*0148*/ 	.word	0x000002f0
        /*014c*/ 	.word	0x000000ff
        /*0150*/ 	.word	0x00000030
        /*0154*/ 	.short	0x0100
        /*0156*/ 	.byte	0x08
	.zero		1


	//   ....[13]....
        /*0158*/ 	.word	0x00000300
        /*015c*/ 	.word	0x000000ff
        /*0160*/ 	.word	0x00000068
        /*0164*/ 	.short	0x0100
        /*0166*/ 	.byte	0x08
	.zero		1


	//   ....[14]....
        /*0168*/ 	.word	0x00000720
        /*016c*/ 	.word	0x000000ff
        /*0170*/ 	.word	0x00000080
        /*0174*/ 	.short	0x0100
        /*0176*/ 	.byte	0x06
	.zero		1


	//   ....[15]....
        /*0178*/ 	.word	0x000007a0
        /*017c*/ 	.word	0x000000ff
        /*0180*/ 	.word	0x00000088
        /*0184*/ 	.short	0x0100
        /*0186*/ 	.byte	0x06
	.zero		1


	//   ....[16]....
        /*0188*/ 	.word	0x00001720
        /*018c*/ 	.word	0x00000003
        /*0190*/ 	.word	0x00000000
        /*0194*/ 	.short	0x010a
        /*0196*/ 	.byte	0x3f
	.zero		1


	//   ....[17]....
        /*0198*/ 	.word	0x00001780
        /*019c*/ 	.word	0x00000003
        /*01a0*/ 	.word	0x00000000
        /*01a4*/ 	.short	0x010a
        /*01a6*/ 	.byte	0x3f
	.zero		1


	//   ....[18]....
        /*01a8*/ 	.word	0x00001b00
        /*01ac*/ 	.word	0x00000005
        /*01b0*/ 	.word	0x00000000
        /*01b4*/ 	.short	0x010a
        /*01b6*/ 	.byte	0x3f
	.zero		1


	//   ....[19]....
        /*01b8*/ 	.word	0x00001b40
        /*01bc*/ 	.word	0x00000005
        /*01c0*/ 	.word	0x00000000
        /*01c4*/ 	.short	0x010a
        /*01c6*/ 	.byte	0x3f
	.zero		1


	//   ....[20]....
        /*01c8*/ 	.word	0x00001da0
        /*01cc*/ 	.word	0x00000004
        /*01d0*/ 	.word	0x00000000
        /*01d4*/ 	.short	0x0101
        /*01d6*/ 	.byte	0x3f
	.zero		1


	//   ....[21]....
        /*01d8*/ 	.word	0x00001fc0
        /*01dc*/ 	.word	0x00000000
        /*01e0*/ 	.word	0x00000000
        /*01e4*/ 	.short	0x0101
        /*01e6*/ 	.byte	0x3f
	.zero		1


	//   ....[22]....
        /*01e8*/ 	.word	0x000070c0
        /*01ec*/ 	.word	0x00000017
        /*01f0*/ 	.word	0x00000038
        /*01f4*/ 	.short	0x010a
        /*01f6*/ 	.byte	0x3f
	.zero		1


	//   ....[23]....
        /*01f8*/ 	.word	0x000074c0
        /*01fc*/ 	.word	0x00000006
        /*0200*/ 	.word	0x00000088
        /*0204*/ 	.short	0x0101
        /*0206*/ 	.byte	0x3f
	.zero		1


	//   ....[24]....
        /*0208*/ 	.word	0x00007bb0
        /*020c*/ 	.word	0x00000007
        /*0210*/ 	.word	0x00000000
        /*0214*/ 	.short	0x010a
        /*0216*/ 	.byte	0x3f
	.zero		1


	//   ....[25]....
        /*0218*/ 	.word	0x00007c30
        /*021c*/ 	.word	0x00000006
        /*0220*/ 	.word	0x00000000
        /*0224*/ 	.short	0x010a
        /*0226*/ 	.byte	0x3f
	.zero		1


	//   ....[26]....
        /*0228*/ 	.word	0x00007cc0
        /*022c*/ 	.word	0x00000007
        /*0230*/ 	.word	0x00000000
        /*0234*/ 	.short	0x010a
        /*0236*/ 	.byte	0x3f
	.zero		1


	//   ....[27]....
        /*0238*/ 	.word	0x00007d50
        /*023c*/ 	.word	0x00000006
        /*0240*/ 	.word	0x00000000
        /*0244*/ 	.short	0x010a
        /*0246*/ 	.byte	0x3f
	.zero		1


	//   ....[28]....
        /*0248*/ 	.word	0x00007de0
        /*024c*/ 	.word	0x00000007
        /*0250*/ 	.word	0x00000000
        /*0254*/ 	.short	0x010a
        /*0256*/ 	.byte	0x3f
	.zero		1


	//   ....[29]....
        /*0258*/ 	.word	0x00007e70
        /*025c*/ 	.word	0x00000006
        /*0260*/ 	.word	0x00000000
        /*0264*/ 	.short	0x010a
        /*0266*/ 	.byte	0x3f
	.zero		1


	//   ....[30]....
        /*0268*/ 	.word	0x00007f00
        /*026c*/ 	.word	0x00000005
        /*0270*/ 	.word	0x00000000
        /*0274*/ 	.short	0x010a
        /*0276*/ 	.byte	0x3f
	.zero		1


	//   ....[31]....
        /*0278*/ 	.word	0x00007f60
        /*027c*/ 	.word	0x00000003
        /*0280*/ 	.word	0x00000000
        /*0284*/ 	.short	0x010a
        /*0286*/ 	.byte	0x3f
	.zero		1


	//   ....[32]....
        /*0288*/ 	.word	0x00007fb0
        /*028c*/ 	.word	0x00000005
        /*0290*/ 	.word	0x00000000
        /*0294*/ 	.short	0x010a
        /*0296*/ 	.byte	0x3f
	.zero		1


	//   ....[33]....
        /*0298*/ 	.word	0x00008080
        /*029c*/ 	.word	0x00000017
        /*02a0*/ 	.word	0x00000038
        /*02a4*/ 	.short	0x010a
        /*02a6*/ 	.byte	0x3f
	.zero		1


	//   ....[34]....
        /*02a8*/ 	.word	0x00008150
        /*02ac*/ 	.word	0x00000007
        /*02b0*/ 	.word	0x00000000
        /*02b4*/ 	.short	0x010a
        /*02b6*/ 	.byte	0x3f
	.zero		1


	//   ....[35]....
        /*02b8*/ 	.word	0x000081a0
        /*02bc*/ 	.word	0x00000006
        /*02c0*/ 	.word	0x00000000
        /*02c4*/ 	.short	0x010a
        /*02c6*/ 	.byte	0x3f
	.zero		1


	//   ....[36]....
        /*02c8*/ 	.word	0x000081f0
        /*02cc*/ 	.word	0x00000007
        /*02d0*/ 	.word	0x00000000
        /*02d4*/ 	.short	0x010a
        /*02d6*/ 	.byte	0x3f
	.zero		1


	//   ....[37]....
        /*02d8*/ 	.word	0x00008240
        /*02dc*/ 	.word	0x00000006
        /*02e0*/ 	.word	0x00000000
        /*02e4*/ 	.short	0x010a
        /*02e6*/ 	.byte	0x3f
	.zero		1


	//   ....[38]....
        /*02e8*/ 	.word	0x00008290
        /*02ec*/ 	.word	0x00000007
        /*02f0*/ 	.word	0x00000000
        /*02f4*/ 	.short	0x010a
        /*02f6*/ 	.byte	0x3f
	.zero		1


	//   ....[39]....
        /*02f8*/ 	.word	0x000082e0
        /*02fc*/ 	.word	0x00000006
        /*0300*/ 	.word	0x00000000
        /*0304*/ 	.short	0x010a
        /*0306*/ 	.byte	0x3f
	.zero		1


	//----- nvinfo : EIATTR_NUM_MBARRIERS
	.align		4
.L_35:
        /*0308*/ 	.byte	0x03, 0x38
        /*030a*/ 	.short	0x0010


	//----- nvinfo : EIATTR_EXIT_INSTR_OFFSETS
	.align		4
        /*030c*/ 	.byte	0x04, 0x1c
        /*030e*/ 	.short	(.L_37 - .L_36)


	//   ....[0]....
.L_36:
        /*0310*/ 	.word	0x000009c0


	//   ....[1]....
        /*0314*/ 	.word	0x000011d0


	//   ....[2]....
        /*0318*/ 	.word	0x00006850


	//   ....[3]....
        /*031c*/ 	.word	0x00006db0


	//   ....[4]....
        /*0320*/ 	.word	0x00007f50


	//----- nvinfo : EIATTR_MAX_THREADS
	.align		4
.L_37:
        /*0324*/ 	.byte	0x04, 0x05
        /*0326*/ 	.short	(.L_39 - .L_38)
.L_38:
        /*0328*/ 	.word	0x00000180
        /*032c*/ 	.word	0x00000001
        /*0330*/ 	.word	0x00000001


	//----- nvinfo : EIATTR_CRS_STACK_SIZE
	.align		4
.L_39:
        /*0334*/ 	.byte	0x04, 0x1e
        /*0336*/ 	.short	(.L_41 - .L_40)
.L_40:
        /*0338*/ 	.word	0x00000000


	//----- nvinfo : EIATTR_CBANK_PARAM_SIZE
	.align		4
.L_41:
        /*033c*/ 	.byte	0x03, 0x19
        /*033e*/ 	.short	0x0470


	//----- nvinfo : EIATTR_PARAM_CBANK
	.align		4
        /*0340*/ 	.byte	0x04, 0x0a
        /*0342*/ 	.short	(.L_43 - .L_42)
	.align		4
.L_42:
        /*0344*/ 	.word	index@(.nv.constant0._ZN7cutlass13device_kernelINS_4gemm6kernel13GemmUniversalIN4cute5tupleIJiiiiEEENS1_10collective13CollectiveMmaINS1_34MainloopSm90TmaGmmaWarpSpecializedILi7ENS5_IJNS4_1CILi1EEENSA_ILi2EEESB_EEENS1_35KernelTmaWarpSpecializedCooperativeEEENS5_IJNSA_ILi128EEESG_NSA_ILi64EEEEEENS_6half_tENS5_IJlSB_lEEESJ_SK_NS4_8TiledMMAINS4_8MMA_AtomIJNS4_4SM904GMMA26MMA_64x128x16_F32F16F16_SSILNSO_5MajorE0ELSQ_0ELNSO_7ScaleInE1ELSR_1EEEEEENS4_6LayoutINS5_IJSC_SB_SB_EEENS5_IJSB_NSA_ILi0EEESW_EEEEENS5_IJNS4_10UnderscoreESZ_SZ_EEEEENS4_23SM90_TMA_LOAD_MULTICASTENS4_14ComposedLayoutINS4_7SwizzleILi3ELi4ELi3EEENS4_18smem_ptr_flag_bitsILi16EEENSU_INS5_IJNSA_ILi8EEESH_EEENS5_IJSH_SB_EEEEEEEvNS4_8identityENS4_13SM90_TMA_LOADES1C_vS1D_EENS_8epilogue10collective6detail29Sm90TmaWarpSpecializedAdapterINS1H_15DefaultEpilogueISJ_SK_SK_NS1G_6thread17LinearCombinationISJ_Li1EffLNS1L_9ScaleType4KindE0ELNS_15FloatRoundStyleE2ESJ_EENS1_15EpilogueDefaultEEEEEvvEEEEvNT_6ParamsE)
        /*0348*/ 	.short	0x0210
        /*034a*/ 	.short	0x0470


	//----- nvinfo : EIATTR_SW_WAR
	.align		4
.L_43:
        /*034c*/ 	.byte	0x04, 0x36
        /*034e*/ 	.short	(.L_45 - .L_44)
.L_44:
        /*0350*/ 	.word	0x00000008
.L_45:


//--------------------- .nv.callgraph             --------------------------
	.section	.nv.callgraph,"",@"SHT_CUDA_CALLGRAPH"
	.align	4
	.sectionentsize	8
	.align		4
        /*0000*/ 	.word	0x00000000
	.align		4
        /*0004*/ 	.word	0xffffffff
	.align		4
        /*0008*/ 	.word	index@(_ZN7cutlass13device_kernelINS_4gemm6kernel13GemmUniversalIN4cute5tupleIJiiiiEEENS1_10collective13CollectiveMmaINS1_34MainloopSm90TmaGmmaWarpSpecializedILi7ENS5_IJNS4_1CILi1EEENSA_ILi2EEESB_EEENS1_35KernelTmaWarpSpecializedCooperativeEEENS5_IJNSA_ILi128EEESG_NSA_ILi64EEEEEENS_6half_tENS5_IJlSB_lEEESJ_SK_NS4_8TiledMMAINS4_8MMA_AtomIJNS4_4SM904GMMA26MMA_64x128x16_F32F16F16_SSILNSO_5MajorE0ELSQ_0ELNSO_7ScaleInE1ELSR_1EEEEEENS4_6LayoutINS5_IJSC_SB_SB_EEENS5_IJSB_NSA_ILi0EEESW_EEEEENS5_IJNS4_10UnderscoreESZ_SZ_EEEEENS4_23SM90_TMA_LOAD_MULTICASTENS4_14ComposedLayoutINS4_7SwizzleILi3ELi4ELi3EEENS4_18smem_ptr_flag_bitsILi16EEENSU_INS5_IJNSA_ILi8EEESH_EEENS5_IJSH_SB_EEEEEEEvNS4_8identityENS4_13SM90_TMA_LOADES1C_vS1D_EENS_8epilogue10collective6detail29Sm90TmaWarpSpecializedAdapterINS1H_15DefaultEpilogueISJ_SK_SK_NS1G_6thread17LinearCombinationISJ_Li1EffLNS1L_9ScaleType4KindE0ELNS_15FloatRoundStyleE2ESJ_EENS1_15EpilogueDefaultEEEEEvvEEEEvNT_6ParamsE)
	.align		4
        /*000c*/ 	.word	index@(__assertfail)
	.align		4
        /*0010*/ 	.word	0x00000000
	.align		4
        /*0014*/ 	.word	0xfffffffe
	.align		4
        /*0018*/ 	.word	0x00000000
	.align		4
        /*001c*/ 	.word	0xfffffffd
	.align		4
        /*0020*/ 	.word	0x00000000
	.align		4
        /*0024*/ 	.word	0xfffffffc


//--------------------- .nv.constant4             --------------------------
	.section	.nv.constant4,"a",@progbits
	.align	8
	.align		8
.nv.constant4:
        /*0000*/ 	.dword	__assertfail
	.align		8
        /*0008*/ 	.dword	__unnamed_1
	.align		8
        /*0010*/ 	.dword	_ZN39_INTERNAL_7244ec47_4_k_cu_98bbc123_26414cuda3std3__45__cpo5beginE
	.align		8
        /*0018*/ 	.dword	_ZN39_INTERNAL_7244ec47_4_k_cu_98bbc123_26414cuda3std3__45__cpo3endE
	.align		8
        /*0020*/ 	.dword	_ZN39_INTERNAL_7244ec47_4_k_cu_98bbc123_26414cuda3std3__45__cpo6cbeginE
	.align		8
        /*0028*/ 	.dword	_ZN39_INTERNAL_7244ec47_4_k_cu_98bbc123_26414cuda3std3__45__cpo4cendE
	.align		8
        /*0030*/ 	.dword	_ZN39_INTERNAL_7244ec47_4_k_cu_98bbc123_26414cuda3std3__441_GLOBAL__N__7244ec47_4_k_cu_98bbc123_26416ignoreE
	.align		8
        /*0038*/ 	.dword	_ZN39_INTERNAL_7244ec47_4_k_cu_98bbc123_26414cuda3std3__419piecewise_constructE
	.align		8
        /*0040*/ 	.dword	_ZN39_INTERNAL_7244ec47_4_k_cu_98bbc123_26414cuda3std3__48in_placeE
	.align		8
        /*0048*/ 	.dword	_ZN39_INTERNAL_7244ec47_4_k_cu_98bbc123_26414cuda3std6ranges3__45__cpo4swapE
	.align		8
        /*0050*/ 	.dword	_ZN39_INTERNAL_7244ec47_4_k_cu_98bbc123_26414cuda3std6ranges3__45__cpo9iter_moveE
	.align		8
        /*0058*/ 	.dword	_ZN39_INTERNAL_7244ec47_4_k_cu_98bbc123_26414cute7productE
	.align		8
        /*0060*/ 	.dword	_ZN39_INTERNAL_7244ec47_4_k_cu_98bbc123_26414cute1_E
	.align		8
        /*0068*/ 	.dword	$str$22
	.align		8
        /*0070*/ 	.dword	$str$23


//--------------------- .text._ZN7cutlass13device_kernelINS_4gemm6kernel13GemmUniversalIN4cute5tupleIJiiiiEEENS1_10collective13CollectiveMmaINS1_34MainloopSm90TmaGmmaWarpSpecializedILi7ENS5_IJNS4_1CILi1EEENSA_ILi2EEESB_EEENS1_35KernelTmaWarpSpecializedCooperativeEEENS5_IJNSA_ILi128EEESG_NSA_ILi64EEEEEENS_6half_tENS5_IJlSB_lEEESJ_SK_NS4_8TiledMMAINS4_8MMA_AtomIJNS4_4SM904GMMA26MMA_64x128x16_F32F16F16_SSILNSO_5MajorE0ELSQ_0ELNSO_7ScaleInE1ELSR_1EEEEEENS4_6LayoutINS5_IJSC_SB_SB_EEENS5_IJSB_NSA_ILi0EEESW_EEEEENS5_IJNS4_10UnderscoreESZ_SZ_EEEEENS4_23SM90_TMA_LOAD_MULTICASTENS4_14ComposedLayoutINS4_7SwizzleILi3ELi4ELi3EEENS4_18smem_ptr_flag_bitsILi16EEENSU_INS5_IJNSA_ILi8EEESH_EEENS5_IJSH_SB_EEEEEEEvNS4_8identityENS4_13SM90_TMA_LOADES1C_vS1D_EENS_8epilogue10collective6detail29Sm90TmaWarpSpecializedAdapterINS1H_15DefaultEpilogueISJ_SK_SK_NS1G_6thread17LinearCombinationISJ_Li1EffLNS1L_9ScaleType4KindE0ELNS_15FloatRoundStyleE2ESJ_EENS1_15EpilogueDefaultEEEEEvvEEEEvNT_6ParamsE --------------------------
	.section	.text._ZN7cutlass13device_kernelINS_4gemm6kernel13GemmUniversalIN4cute5tupleIJiiiiEEENS1_10collective13CollectiveMmaINS1_34MainloopSm90TmaGmmaWarpSpecializedILi7ENS5_IJNS4_1CILi1EEENSA_ILi2EEESB_EEENS1_35KernelTmaWarpSpecializedCooperativeEEENS5_IJNSA_ILi128EEESG_NSA_ILi64EEEEEENS_6half_tENS5_IJlSB_lEEESJ_SK_NS4_8TiledMMAINS4_8MMA_AtomIJNS4_4SM904GMMA26MMA_64x128x16_F32F16F16_SSILNSO_5MajorE0ELSQ_0ELNSO_7ScaleInE1ELSR_1EEEEEENS4_6LayoutINS5_IJSC_SB_SB_EEENS5_IJSB_NSA_ILi0EEESW_EEEEENS5_IJNS4_10UnderscoreESZ_SZ_EEEEENS4_23SM90_TMA_LOAD_MULTICASTENS4_14ComposedLayoutINS4_7SwizzleILi3ELi4ELi3EEENS4_18smem_ptr_flag_bitsILi16EEENSU_INS5_IJNSA_ILi8EEESH_EEENS5_IJSH_SB_EEEEEEEvNS4_8identityENS4_13SM90_TMA_LOADES1C_vS1D_EENS_8epilogue10collective6detail29Sm90TmaWarpSpecializedAdapterINS1H_15DefaultEpilogueISJ_SK_SK_NS1G_6thread17LinearCombinationISJ_Li1EffLNS1L_9ScaleType4KindE0ELNS_15FloatRoundStyleE2ESJ_EENS1_15EpilogueDefaultEEEEEvvEEEEvNT_6ParamsE,"ax",@progbits
	.align	128
.text._ZN7cutlass13device_kernelINS_4gemm6kernel13GemmUniversalIN4cute5tupleIJiiiiEEENS1_10collective13CollectiveMmaINS1_34MainloopSm90TmaGmmaWarpSpecializedILi7ENS5_IJNS4_1CILi1EEENSA_ILi2EEESB_EEENS1_35KernelTmaWarpSpecializedCooperativeEEENS5_IJNSA_ILi128EEESG_NSA_ILi64EEEEEENS_6half_tENS5_IJlSB_lEEESJ_SK_NS4_8TiledMMAINS4_8MMA_AtomIJNS4_4SM904GMMA26MMA_64x128x16_F32F16F16_SSILNSO_5MajorE0ELSQ_0ELNSO_7ScaleInE1ELSR_1EEEEEENS4_6LayoutINS5_IJSC_SB_SB_EEENS5_IJSB_NSA_ILi0EEESW_EEEEENS5_IJNS4_10UnderscoreESZ_SZ_EEEEENS4_23SM90_TMA_LOAD_MULTICASTENS4_14ComposedLayoutINS4_7SwizzleILi3ELi4ELi3EEENS4_18smem_ptr_flag_bitsILi16EEENSU_INS5_IJNSA_ILi8EEESH_EEENS5_IJSH_SB_EEEEEEEvNS4_8identityENS4_13SM90_TMA_LOADES1C_vS1D_EENS_8epilogue10collective6detail29Sm90TmaWarpSpecializedAdapterINS1H_15DefaultEpilogueISJ_SK_SK_NS1G_6thread17LinearCombinationISJ_Li1EffLNS1L_9ScaleType4KindE0ELNS_15FloatRoundStyleE2ESJ_EENS1_15EpilogueDefaultEEEEEvvEEEEvNT_6ParamsE:
        .type           _ZN7cutlass13device_kernelINS_4gemm6kernel13GemmUniversalIN4cute5tupleIJiiiiEEENS1_10collective13CollectiveMmaINS1_34MainloopSm90TmaGmmaWarpSpecializedILi7ENS5_IJNS4_1CILi1EEENSA_ILi2EEESB_EEENS1_35KernelTmaWarpSpecializedCooperativeEEENS5_IJNSA_ILi128EEESG_NSA_ILi64EEEEEENS_6half_tENS5_IJlSB_lEEESJ_SK_NS4_8TiledMMAINS4_8MMA_AtomIJNS4_4SM904GMMA26MMA_64x128x16_F32F16F16_SSILNSO_5MajorE0ELSQ_0ELNSO_7ScaleInE1ELSR_1EEEEEENS4_6LayoutINS5_IJSC_SB_SB_EEENS5_IJSB_NSA_ILi0EEESW_EEEEENS5_IJNS4_10UnderscoreESZ_SZ_EEEEENS4_23SM90_TMA_LOAD_MULTICASTENS4_14ComposedLayoutINS4_7SwizzleILi3ELi4ELi3EEENS4_18smem_ptr_flag_bitsILi16EEENSU_INS5_IJNSA_ILi8EEESH_EEENS5_IJSH_SB_EEEEEEEvNS4_8identityENS4_13SM90_TMA_LOADES1C_vS1D_EENS_8epilogue10collective6detail29Sm90TmaWarpSpecializedAdapterINS1H_15DefaultEpilogueISJ_SK_SK_NS1G_6thread17LinearCombinationISJ_Li1EffLNS1L_9ScaleType4KindE0ELNS_15FloatRoundStyleE2ESJ_EENS1_15EpilogueDefaultEEEEEvvEEEEvNT_6ParamsE,@function
        .size           _ZN7cutlass13device_kernelINS_4gemm6kernel13GemmUniversalIN4cute5tupleIJiiiiEEENS1_10collective13CollectiveMmaINS1_34MainloopSm90TmaGmmaWarpSpecializedILi7ENS5_IJNS4_1CILi1EEENSA_ILi2EEESB_EEENS1_35KernelTmaWarpSpecializedCooperativeEEENS5_IJNSA_ILi128EEESG_NSA_ILi64EEEEEENS_6half_tENS5_IJlSB_lEEESJ_SK_NS4_8TiledMMAINS4_8MMA_AtomIJNS4_4SM904GMMA26MMA_64x128x16_F32F16F16_SSILNSO_5MajorE0ELSQ_0ELNSO_7ScaleInE1ELSR_1EEEEEENS4_6LayoutINS5_IJSC_SB_SB_EEENS5_IJSB_NSA_ILi0EEESW_EEEEENS5_IJNS4_10UnderscoreESZ_SZ_EEEEENS4_23SM90_TMA_LOAD_MULTICASTENS4_14ComposedLayoutINS4_7SwizzleILi3ELi4ELi3EEENS4_18smem_ptr_flag_bitsILi16EEENSU_INS5_IJNSA_ILi8EEESH_EEENS5_IJSH_SB_EEEEEEEvNS4_8identityENS4_13SM90_TMA_LOADES1C_vS1D_EENS_8epilogue10collective6detail29Sm90TmaWarpSpecializedAdapterINS1H_15DefaultEpilogueISJ_SK_SK_NS1G_6thread17LinearCombinationISJ_Li1EffLNS1L_9ScaleType4KindE0ELNS_15FloatRoundStyleE2ESJ_EENS1_15EpilogueDefaultEEEEEvvEEEEvNT_6ParamsE,(.L_x_205 - _ZN7cutlass13device_kernelINS_4gemm6kernel13GemmUniversalIN4cute5tupleIJiiiiEEENS1_10collective13CollectiveMmaINS1_34MainloopSm90TmaGmmaWarpSpecializedILi7ENS5_IJNS4_1CILi1EEENSA_ILi2EEESB_EEENS1_35KernelTmaWarpSpecializedCooperativeEEENS5_IJNSA_ILi128EEESG_NSA_ILi64EEEEEENS_6half_tENS5_IJlSB_lEEESJ_SK_NS4_8TiledMMAINS4_8MMA_AtomIJNS4_4SM904GMMA26MMA_64x128x16_F32F16F16_SSILNSO_5MajorE0ELSQ_0ELNSO_7ScaleInE1ELSR_1EEEEEENS4_6LayoutINS5_IJSC_SB_SB_EEENS5_IJSB_NSA_ILi0EEESW_EEEEENS5_IJNS4_10UnderscoreESZ_SZ_EEEEENS4_23SM90_TMA_LOAD_MULTICASTENS4_14ComposedLayoutINS4_7SwizzleILi3ELi4ELi3EEENS4_18smem_ptr_flag_bitsILi16EEENSU_INS5_IJNSA_ILi8EEESH_EEENS5_IJSH_SB_EEEEEEEvNS4_8identityENS4_13SM90_TMA_LOADES1C_vS1D_EENS_8epilogue10collective6detail29Sm90TmaWarpSpecializedAdapterINS1H_15DefaultEpilogueISJ_SK_SK_NS1G_6thread17LinearCombinationISJ_Li1EffLNS1L_9ScaleType4KindE0ELNS_15FloatRoundStyleE2ESJ_EENS1_15EpilogueDefaultEEEEEvvEEEEvNT_6ParamsE)
        .other          _ZN7cutlass13device_kernelINS_4gemm6kernel13GemmUniversalIN4cute5tupleIJiiiiEEENS1_10collective13CollectiveMmaINS1_34MainloopSm90TmaGmmaWarpSpecializedILi7ENS5_IJNS4_1CILi1EEENSA_ILi2EEESB_EEENS1_35KernelTmaWarpSpecializedCooperativeEEENS5_IJNSA_ILi128EEESG_NSA_ILi64EEEEEENS_6half_tENS5_IJlSB_lEEESJ_SK_NS4_8TiledMMAINS4_8MMA_AtomIJNS4_4SM904GMMA26MMA_64x128x16_F32F16F16_SSILNSO_5MajorE0ELSQ_0ELNSO_7ScaleInE1ELSR_1EEEEEENS4_6LayoutINS5_IJSC_SB_SB_EEENS5_IJSB_NSA_ILi0EEESW_EEEEENS5_IJNS4_10UnderscoreESZ_SZ_EEEEENS4_23SM90_TMA_LOAD_MULTICASTENS4_14ComposedLayoutINS4_7SwizzleILi3ELi4ELi3EEENS4_18smem_ptr_flag_bitsILi16EEENSU_INS5_IJNSA_ILi8EEESH_EEENS5_IJSH_SB_EEEEEEEvNS4_8identityENS4_13SM90_TMA_LOADES1C_vS1D_EENS_8epilogue10collective6detail29Sm90TmaWarpSpecializedAdapterINS1H_15DefaultEpilogueISJ_SK_SK_NS1G_6thread17LinearCombinationISJ_Li1EffLNS1L_9ScaleType4KindE0ELNS_15FloatRoundStyleE2ESJ_EENS1_15EpilogueDefaultEEEEEvvEEEEvNT_6ParamsE,@"STO_CUDA_ENTRY STV_DEFAULT"
_ZN7cutlass13device_kernelINS_4gemm6kernel13GemmUniversalIN4cute5tupleIJiiiiEEENS1_10collective13CollectiveMmaINS1_34MainloopSm90TmaGmmaWarpSpecializedILi7ENS5_IJNS4_1CILi1EEENSA_ILi2EEESB_EEENS1_35KernelTmaWarpSpecializedCooperativeEEENS5_IJNSA_ILi128EEESG_NSA_ILi64EEEEEENS_6half_tENS5_IJlSB_lEEESJ_SK_NS4_8TiledMMAINS4_8MMA_AtomIJNS4_4SM904GMMA26MMA_64x128x16_F32F16F16_SSILNSO_5MajorE0ELSQ_0ELNSO_7ScaleInE1ELSR_1EEEEEENS4_6LayoutINS5_IJSC_SB_SB_EEENS5_IJSB_NSA_ILi0EEESW_EEEEENS5_IJNS4_10UnderscoreESZ_SZ_EEEEENS4_23SM90_TMA_LOAD_MULTICASTENS4_14ComposedLayoutINS4_7SwizzleILi3ELi4ELi3EEENS4_18smem_ptr_flag_bitsILi16EEENSU_INS5_IJNSA_ILi8EEESH_EEENS5_IJSH_SB_EEEEEEEvNS4_8identityENS4_13SM90_TMA_LOADES1C_vS1D_EENS_8epilogue10collective6detail29Sm90TmaWarpSpecializedAdapterINS1H_15DefaultEpilogueISJ_SK_SK_NS1G_6thread17LinearCombinationISJ_Li1EffLNS1L_9ScaleType4KindE0ELNS_15FloatRoundStyleE2ESJ_EENS1_15EpilogueDefaultEEEEEvvEEEEvNT_6ParamsE:
[----:B------:R-:W0:Y:S01]  /*0000*/  LDC R1, c[0x0][0x28] ;  /* 0x00000a00ff017b82 */ /* 0x000e220000000800 */
[----:B------:R-:W1:Y:S01]  /*0010*/  S2R R94, SR_TID.X ;  /* 0x00000000005e7919 */ /* 0x000e620000002100 */
[----:B------:R-:W-:Y:S01]  /*0020*/  ELECT P0, URZ, PT ;  /* 0x00000000003f782f */ /* 0x000fe20003800000 */
[----:B------:R-:W-:Y:S01]  /*0030*/  BSSY B0, `(.L_x_0) ;  /* 0x000000f000007945 */ /* 0x000fe20003800000 */
[--C-:B-1----:R-:W-:Y:S02]  /*0040*/  SHF.R.U32.HI R0, RZ, 0x5, R94.reuse ;  /* 0x00000005ff007819 */ /* 0x102fe4000001165e */
[----:B------:R-:W-:-:S03]  /*0050*/  SHF.R.U32.HI R6, RZ, 0x7, R94 ;  /* 0x00000007ff067819 */ /* 0x000fc6000001165e */
[----:B------:R-:W1:Y:S04]  /*0060*/  SHFL.IDX PT, R3, R0, RZ, 0x1f ;  /* 0x00001fff00037589 */ /* 0x000e6800000e0000 */
[----:B------:R2:W3:Y:S01]  /*0070*/  SHFL.IDX PT, R2, R6, RZ, 0x1f ;  /* 0x00001fff06027589 */ /* 0x0004e200000e0000 */
[----:B-1----:R-:W-:-:S13]  /*0080*/  ISETP.NE.OR P0, PT, R3, RZ, !P0 ;  /* 0x000000ff0300720c */ /* 0x002fda0004705670 */
[----:B0-23--:R-:W-:Y:S05]  /*0090*/  @P0 BRA `(.L_x_1) ;  /* 0x0000000000200947 */ /* 0x00dfea0003800000 */
[----:B------:R-:W-:Y:S02]  /*00a0*/  ULDC.64 UR4, c[0x0][0x198] ;  /* 0x0000660000047ab9 */ /* 0x000fe40000000a00 */
[----:B------:R-:W-:Y:S02]  /*00b0*/  UIADD3 UR6, UP0, UR4, 0xf0, URZ ;  /* 0x000000f004067890 */ /* 0x000fe4000ff1e03f */
[----:B------:R-:W-:Y:S02]  /*00c0*/  UIADD3 UR4, UP1, UR4, 0x1f0, URZ ;  /* 0x000001f004047890 */ /* 0x000fe4000ff3e03f */
[----:B------:R-:W-:Y:S02]  /*00d0*/  UIADD3.X UR7, URZ, UR5, URZ, UP0, !UPT ;  /* 0x000000053f077290 */ /* 0x000fe400087fe43f */
[----:B------:R-:W-:-:S07]  /*00e0*/  UIADD3.X UR5, URZ, UR5, URZ, UP1, !UPT ;  /* 0x000000053f057290 */ /* 0x000fce0008ffe43f */
[----:B------:R0:W-:Y:S02]  /*00f0*/  UTMACCTL.PF [UR6] ;  /* 0x00000000060079b9 */ /* 0x0001e40008040000 */
[----:B------:R0:W-:Y:S02]  /*0100*/  UTMACCTL.PF [UR4] ;  /* 0x00000000040079b9 */ /* 0x0001e40008040000 */
[----:B0-----:R-:W-:Y:S01]  /*0110*/  NOP ;  /* 0x0000000000007918 */ /* 0x001fe20000000000 */
.L_x_1:
[----:B------:R-:W-:Y:S05]  /*0120*/  BSYNC B0 ;  /* 0x0000000000007941 */ /* 0x000fea0003800000 */
.L_x_0:
[----:B------:R-:W0:Y:S02]  /*0130*/  SHFL.IDX PT, R5, R0, RZ, 0x1f ;  /* 0x00001fff00057589 */ /* 0x000e2400000e0000 */
[----:B0-----:R-:W-:-:S13]  /*0140*/  ISETP.NE.AND P0, PT, R5, RZ, PT ;  /* 0x000000ff0500720c */ /* 0x001fda0003f05270 */
[----:B------:R-:W-:Y:S05]  /*0150*/  @P0 BRA `(.L_x_2) ;  /* 0x0000000000700947 */ /* 0x000fea0003800000 */
[----:B------:R-:W0:Y:S01]  /*0160*/  S2UR UR8, SR_CgaCtaId ;  /* 0x00000000000879c3 */ /* 0x000e220000008800 */
[----:B------:R-:W-:Y:S01]  /*0170*/  UMOV UR4, 0x400 ;  /* 0x0000040000047882 */ /* 0x000fe20000000000 */
[----:B------:R-:W-:Y:S01]  /*0180*/  UMOV UR5, 0x1 ;  /* 0x0000000100057882 */ /* 0x000fe20000000000 */
[----:B------:R-:W-:Y:S01]  /*0190*/  UMOV UR6, 0x4 ;  /* 0x0000000400067882 */ /* 0x000fe20000000000 */
[----:B------:R-:W-:Y:S01]  /*01a0*/  ELECT P0, URZ, PT ;  /* 0x00000000003f782f */ /* 0x000fe20003800000 */
[----:B------:R-:W-:-:S04]  /*01b0*/  UIADD3 UR6, -UR6, 0x100000, URZ ;  /* 0x0010000006067890 */ /* 0x000fc8000fffe13f */
[----:B------:R-:W-:Y:S02]  /*01c0*/  USHF.L.U32 UR7, UR6, 0xb, URZ ;  /* 0x0000000b06077899 */ /* 0x000fe4000800063f */
[----:B------:R-:W-:Y:S02]  /*01d0*/  USHF.L.U32 UR6, UR6, 0x1, URZ ;  /* 0x0000000106067899 */ /* 0x000fe4000800063f */
[----:B0-----:R-:W-:Y:S02]  /*01e0*/  ULEA UR8, UR8, UR4, 0x18 ;  /* 0x0000000408087291 */ /* 0x001fe4000f8ec03f */
[----:B------:R-:W-:-:S04]  /*01f0*/  UIADD3 UR4, -UR5, 0x100000, URZ ;  /* 0x0010000005047890 */ /* 0x000fc8000fffe13f */
[----:B------:R-:W-:Y:S02]  /*0200*/  USHF.L.U32 UR5, UR4, 0xb, URZ ;  /* 0x0000000b04057899 */ /* 0x000fe4000800063f */
[----:B------:R-:W-:Y:S01]  /*0210*/  USHF.L.U32 UR4, UR4, 0x1, URZ ;  /* 0x0000000104047899 */ /* 0x000fe2000800063f */
[----:B------:R-:W0:Y:S11]  /*0220*/  FENCE.VIEW.ASYNC.S ;  /* 0x00000000000073c6 */ /* 0x000e360000000000 */
[----:B0-----:R0:W1:Y:S01]  /*0230*/  SYNCS.EXCH.64 URZ, [UR8], UR4 ;  /* 0x00000004083f75b2 */ /* 0x0010620008000100 */
[----:B------:R0:W2:Y:S01]  /*0240*/  SYNCS.EXCH.64 URZ, [UR8+0x38], UR6 ;  /* 0x00003806083f75b2 */ /* 0x0000a20008000100 */
[----:B------:R0:W3:Y:S01]  /*0250*/  SYNCS.EXCH.64 URZ, [UR8+0x8], UR4 ;  /* 0x00000804083f75b2 */ /* 0x0000e20008000100 */
[----:B------:R0:W4:Y:S01]  /*0260*/  SYNCS.EXCH.64 URZ, [UR8+0x40], UR6 ;  /* 0x00004006083f75b2 */ /* 0x0001220008000100 */
[----:B------:R0:W0:Y:S01]  /*0270*/  SYNCS.EXCH.64 URZ, [UR8+0x10], UR4 ;  /* 0x00001004083f75b2 */ /* 0x0000220008000100 */
        /* <DEDUP_REMOVED lines=9> */
[----:B------:R-:W-:Y:S01]  /*0310*/  NOP ;  /* 0x0000000000007918 */ /* 0x000fe20000000000 */
.L_x_2:
[----:B------:R-:W-:Y:S01]  /*0320*/  SHF.R.S32.HI R7, RZ, 0x1f, R94 ;  /* 0x0000001fff077819 */ /* 0x000fe2000001145e */
[----:B------:R-:W5:Y:S01]  /*0330*/  SHFL.IDX PT, R0, R0, RZ, 0x1f ;  /* 0x00001fff00007589 */ /* 0x000f6200000e0000 */
[----:B0-----:R-:W0:Y:S01]  /*0340*/  S2UR UR8, SR_CTAID.X ;  /* 0x00000000000879c3 */ /* 0x001e220000002500 */
[----:B------:R-:W-:Y:S02]  /*0350*/  ELECT P0, URZ, PT ;  /* 0x00000000003f782f */ /* 0x000fe40003800000 */
[----:B------:R-:W-:Y:S01]  /*0360*/  LEA.HI R7, R7, R94, RZ, 0x7 ;  /* 0x0000005e07077211 */ /* 0x000fe200078f38ff */
[----:B------:R-:W1:Y:S01]  /*0370*/  S2R R4, SR_CTAID.Y ;  /* 0x0000000000047919 */ /* 0x000e620000002600 */
[----:B------:R-:W-:Y:S01]  /*0380*/  ULDC UR4, c[0x0][0x154] ;  /* 0x0000550000047ab9 */ /* 0x000fe20000000800 */
[----:B------:R-:W-:Y:S01]  /*0390*/  NOP ;  /* 0x0000000000007918 */ /* 0x000fe20000000000 */
[----:B------:R-:W-:Y:S01]  /*03a0*/  LOP3.LUT R7, R7, 0xffffff80, RZ, 0xc0, !PT ;  /* 0xffffff8007077812 */ /* 0x000fe200078ec0ff */
[----:B------:R-:W-:Y:S01]  /*03b0*/  NOP ;  /* 0x0000000000007918 */ /* 0x000fe20000000000 */
[----:B------:R-:W2:Y:S03]  /*03c0*/  LDC R14, c[0x0][0x140] ;  /* 0x00005000ff0e7b82 */ /* 0x000ea60000000800 */
[----:B------:R-:W-:-:S05]  /*03d0*/  IMAD.IADD R7, R94, 0x1, -R7 ;  /* 0x000000015e077824 */ /* 0x000fca00078e0a07 */
[----:B------:R-:W-:Y:S01]  /*03e0*/  SHF.R.S32.HI R8, RZ, 0x1f, R7 ;  /* 0x0000001fff087819 */ /* 0x000fe20000011407 */
[----:B------:R-:W3:Y:S01]  /*03f0*/  LDC R12, c[0x0][0x144] ;  /* 0x00005100ff0c7b82 */ /* 0x000ee20000000800 */
[----:B------:R-:W-:Y:S02]  /*0400*/  LOP3.LUT P2, RZ, R7, 0x7, RZ, 0xc0, !PT ;  /* 0x0000000707ff7812 */ /* 0x000fe4000784c0ff */
[----:B------:R-:W-:Y:S02]  /*0410*/  LEA.HI R8, R8, R7, RZ, 0x3 ;  /* 0x0000000708087211 */ /* 0x000fe400078f18ff */
[----:B-----5:R-:W-:Y:S02]  /*0420*/  ISETP.NE.OR P0, PT, R0, RZ, !P0 ;  /* 0x000000ff0000720c */ /* 0x020fe40004705670 */
[--C-:B------:R-:W-:Y:S02]  /*0430*/  SHF.R.S32.HI R0, RZ, 0x3, R8.reuse ;  /* 0x00000003ff007819 */ /* 0x100fe40000011408 */
[----:B------:R-:W-:-:S02]  /*0440*/  SHF.R.S32.HI R9, RZ, 0x1f, R8 ;  /* 0x0000001fff097819 */ /* 0x000fc40000011408 */
[----:B------:R-:W-:Y:S02]  /*0450*/  SHF.R.S32.HI R8, RZ, 0x1f, R5 ;  /* 0x0000001fff087819 */ /* 0x000fe40000011405 */
[----:B------:R-:W-:Y:S02]  /*0460*/  LEA.HI R9, R9, R0, RZ, 0x2 ;  /* 0x0000000009097211 */ /* 0x000fe400078f10ff */
[----:B------:R-:W-:Y:S02]  /*0470*/  LEA.HI R8, R8, R5, RZ, 0x2 ;  /* 0x0000000508087211 */ /* 0x000fe400078f10ff */
[----:B-1----:R-:W-:Y:S01]  /*0480*/  I2FP.F32.U32 R11, R4 ;  /* 0x00000004000b7245 */ /* 0x002fe20000201000 */
[----:B------:R-:W-:Y:S01]  /*0490*/  VOTEU.ALL UP0, P0 ;  /* 0x00000000003f7886 */ /* 0x000fe20000000000 */
[----:B------:R-:W-:Y:S01]  /*04a0*/  LOP3.LUT R10, R8, 0x3ffffffc, RZ, 0xc0, !PT ;  /* 0x3ffffffc080a7812 */ /* 0x000fe200078ec0ff */
[----:B------:R-:W-:Y:S01]  /*04b0*/  VOTEU.ALL UP1, P0 ;  /* 0x00000000003f7886 */ /* 0x000fe20000020000 */
[----:B------:R-:W-:Y:S01]  /*04c0*/  LOP3.LUT R9, R9, 0xfffffffc, RZ, 0xc0, !PT ;  /* 0xfffffffc09097812 */ /* 0x000fe200078ec0ff */
[----:B------:R-:W-:Y:S01]  /*04d0*/  FMUL R13, R11, UR4 ;  /* 0x000000040b0d7c20 */ /* 0x000fe20008400000 */
[----:B------:R-:W1:Y:S01]  /*04e0*/  @!UP0 S2UR UR7, SR_CgaCtaId ;  /* 0x00000000000789c3 */ /* 0x000e620000008800 */
[----:B------:R-:W-:Y:S01]  /*04f0*/  IMAD.IADD R11, R5, 0x1, -R10 ;  /* 0x00000001050b7824 */ /* 0x000fe200078e0a0a */
[----:B0-----:R-:W-:Y:S01]  /*0500*/  I2FP.F32.U32 R10, UR8 ;  /* 0x00000008000a7c45 */ /* 0x001fe20008201000 */
[----:B------:R-:W-:Y:S01]  /*0510*/  IMAD.IADD R8, R0, 0x1, -R9 ;  /* 0x0000000100087824 */ /* 0x000fe200078e0a09 */
[----:B------:R-:W-:Y:S01]  /*0520*/  ULDC UR4, c[0x0][0x150] ;  /* 0x0000540000047ab9 */ /* 0x000fe20000000800 */
[----:B------:R-:W0:Y:S01]  /*0530*/  F2I.U32.TRUNC.NTZ R13, R13 ;  /* 0x0000000d000d7305 */ /* 0x000e22000020f000 */
[----:B------:R-:W-:Y:S01]  /*0540*/  SHF.R.S32.HI R0, RZ, 0x1f, R3 ;  /* 0x0000001fff007819 */ /* 0x000fe20000011403 */
[----:B------:R-:W-:Y:S01]  /*0550*/  FMUL R10, R10, UR4 ;  /* 0x000000040a0a7c20 */ /* 0x000fe20008400000 */
[----:B------:R-:W5:Y:S01]  /*0560*/  LDC R9, c[0x0][0x148] ;  /* 0x00005200ff097b82 */ /* 0x000f620000000800 */
[----:B------:R-:W-:Y:S01]  /*0570*/  IMAD R8, R11, 0x4, R8 ;  /* 0x000000040b087824 */ /* 0x000fe200078e0208 */
[----:B------:R-:W-:Y:S01]  /*0580*/  LEA.HI R0, R0, R3, RZ, 0x2 ;  /* 0x0000000300007211 */ /* 0x000fe200078f10ff */
[----:B------:R-:W-:Y:S01]  /*0590*/  UMOV UR4, 0x20 ;  /* 0x0000002000047882 */ /* 0x000fe20000000000 */
[----:B------:R-:W-:Y:S01]  /*05a0*/  @!UP0 UMOV UR6, 0x400 ;  /* 0x0000040000068882 */ /* 0x000fe20000000000 */
[----:B------:R-:W4:Y:S01]  /*05b0*/  F2I.U32.TRUNC.NTZ R10, R10 ;  /* 0x0000000a000a7305 */ /* 0x000f22000020f000 */
[----:B------:R-:W-:Y:S01]  /*05c0*/  LOP3.LUT R0, R0, 0xfffffffc, RZ, 0xc0, !PT ;  /* 0xfffffffc00007812 */ /* 0x000fe200078ec0ff */
[----:B------:R-:W-:Y:S01]  /*05d0*/  IMAD.SHL.U32 R19, R8, 0x4, RZ ;  /* 0x0000000408137824 */ /* 0x000fe200078e00ff */
[----:B------:R-:W-:-:S04]  /*05e0*/  @!UP0 UIADD3 UR4, -UR4, 0x100000, URZ ;  /* 0x0010000004048890 */ /* 0x000fc8000fffe13f */
[----:B------:R-:W-:Y:S02]  /*05f0*/  @!UP0 USHF.L.U32 UR5, UR4, 0xb, URZ ;  /* 0x0000000b04058899 */ /* 0x000fe4000800063f */
[----:B------:R-:W-:Y:S01]  /*0600*/  @!UP0 USHF.L.U32 UR4, UR4, 0x1, URZ ;  /* 0x0000000104048899 */ /* 0x000fe2000800063f */
[----:B--2---:R-:W-:Y:S01]  /*0610*/  ISETP.EQ.U32.AND P3, PT, R14, 0x1, PT ;  /* 0x000000010e00780c */ /* 0x004fe20003f62070 */
[----:B------:R-:W-:Y:S01]  /*0620*/  IMAD.IADD R3, R3, 0x1, -R0 ;  /* 0x0000000103037824 */ /* 0x000fe200078e0a00 */
[----:B------:R-:W-:Y:S01]  /*0630*/  LOP3.LUT R19, R8, 0xc, R19, 0x78, !PT ;  /* 0x0000000c08137812 */ /* 0x000fe200078e7813 */
[----:B0-----:R-:W-:Y:S02]  /*0640*/  IMAD.MOV R20, RZ, RZ, -R13 ;  /* 0x000000ffff147224 */ /* 0x001fe400078e0a0d */
[----:B------:R-:W-:Y:S01]  /*0650*/  VIADD R8, R2, 0xffffffff ;  /* 0xffffffff02087836 */ /* 0x000fe20000000000 */
[----:B-1----:R-:W-:Y:S01]  /*0660*/  @!UP0 ULEA UR6, UR7, UR6, 0x18 ;  /* 0x0000000607068291 */ /* 0x002fe2000f8ec03f */
[----:B------:R-:W-:Y:S01]  /*0670*/  ISETP.NE.AND P1, PT, R3, 0x3, PT ;  /* 0x000000030300780c */ /* 0x000fe20003f25270 */
[----:B------:R-:W-:Y:S01]  /*0680*/  VOTEU.ALL UP0, P0 ;  /* 0x00000000003f7886 */ /* 0x000fe20000000000 */
[----:B------:R-:W-:Y:S01]  /*0690*/  ISETP.LT.U32.AND P0, PT, R19, 0x2, !P2 ;  /* 0x000000021300780c */ /* 0x000fe20005701070 */
[----:B----4-:R-:W-:Y:S01]  /*06a0*/  IMAD.MOV R7, RZ, RZ, -R10 ;  /* 0x000000ffff077224 */ /* 0x010fe200078e0a0a */
[----:B------:R-:W-:-:S02]  /*06b0*/  ISETP.EQ.OR P1, PT, R3, RZ, !P1 ;  /* 0x000000ff0300720c */ /* 0x000fc40004f22670 */
[----:B------:R-:W-:Y:S01]  /*06c0*/  ISETP.GE.U32.AND P5, PT, R8, 0x2, PT ;  /* 0x000000020800780c */ /* 0x000fe20003fa6070 */
[----:B-----5:R-:W-:Y:S01]  /*06d0*/  IMAD R0, R9, R20, R4 ;  /* 0x0000001409007224 */ /* 0x020fe200078e0204 */
[----:B------:R-:W-:Y:S01]  /*06e0*/  ISETP.EQ.AND P1, PT, R2, RZ, P1 ;  /* 0x000000ff0200720c */ /* 0x000fe20000f22270 */
[----:B---3--:R-:W-:Y:S01]  /*06f0*/  IMAD R7, R12, R7, UR8 ;  /* 0x000000080c077e24 */ /* 0x008fe2000f8e0207 */
[----:B------:R-:W-:Y:S01]  /*0700*/  ISETP.NE.AND P2, PT, R2, RZ, PT ;  /* 0x000000ff0200720c */ /* 0x000fe20003f45270 */
[----:B------:R-:W0:Y:S02]  /*0710*/  FENCE.VIEW.ASYNC.S ;  /* 0x00000000000073c6 */ /* 0x000e240000000000 */
[----:B0-----:R0:W1:Y:S01]  /*0720*/  @!UP0 SYNCS.EXCH.64 URZ, [UR6+0x80], UR4 ;  /* 0x00008004063f85b2 */ /* 0x0010620008000100 */
[----:B------:R-:W-:Y:S02]  /*0730*/  ISETP.NE.AND P4, PT, R0, R19, PT ;  /* 0x000000130000720c */ /* 0x000fe40003f85270 */
[----:B------:R-:W-:-:S02]  /*0740*/  SEL R18, RZ, 0x1, !P1 ;  /* 0x00000001ff127807 */ /* 0x000fc40004800000 */
[----:B------:R-:W-:Y:S02]  /*0750*/  ISETP.EQ.OR P4, PT, R7, RZ, !P4 ;  /* 0x000000ff0700720c */ /* 0x000fe40006782670 */
[----:B------:R-:W-:Y:S02]  /*0760*/  LOP3.LUT R0, R94, 0x7f, RZ, 0xc0, !PT ;  /* 0x0000007f5e007812 */ /* 0x000fe400078ec0ff */
[----:B------:R-:W-:Y:S02]  /*0770*/  PLOP3.LUT P0, PT, P0, P4, PT, 0x80, 0x0 ;  /* 0x000000000000781c */ /* 0x000fe40000709070 */
[----:B------:R-:W-:Y:S02]  /*0780*/  SEL R18, R18, 0x2, P5 ;  /* 0x0000000212127807 */ /* 0x000fe40002800000 */
[----:B------:R-:W-:Y:S01]  /*0790*/  P2R R102, PR, RZ, 0x1 ;  /* 0x00000001ff667803 */ /* 0x000fe20000000000 */
[----:B------:R0:W2:Y:S01]  /*07a0*/  @!UP1 SYNCS.EXCH.64 URZ, [UR6+0x88], UR4 ;  /* 0x00008804063f95b2 */ /* 0x0000a20008000100 */
[----:B------:R-:W-:Y:S01]  /*07b0*/  NOP ;  /* 0x0000000000007918 */ /* 0x000fe20000000000 */
[----:B------:R-:W-:Y:S06]  /*07c0*/  @!P3 BRA `(.L_x_3) ;  /* 0x000000000008b947 */ /* 0x000fec0003800000 */
[----:B-12---:R-:W-:Y:S01]  /*07d0*/  UCGABAR_ARV ;  /* 0x00000000000079c7 */ /* 0x006fe20008000000 */
[----:B------:R-:W-:Y:S05]  /*07e0*/  BRA `(.L_x_4) ;  /* 0x0000000000047947 */ /* 0x000fea0003800000 */
.L_x_3:
[----:B-12---:R-:W-:Y:S01]  /*07f0*/  NOP ;  /* 0x0000000000007918 */ /* 0x006fe20000000000 */
.L_x_4:
[----:B------:R-:W1:Y:S01]  /*0800*/  LDC R2, c[0x0][0x65c] ;  /* 0x00019700ff027b82 */ /* 0x000e620000000800 */
[----:B------:R-:W-:Y:S02]  /*0810*/  IMAD.U32 R10, RZ, RZ, UR8 ;  /* 0x00000008ff0a7e24 */ /* 0x000fe4000f8e00ff */
[----:B------:R-:W-:Y:S01]  /*0820*/  IMAD.MOV.U32 R11, RZ, RZ, RZ ;  /* 0x000000ffff0b7224 */ /* 0x000fe200078e00ff */
[----:B-1----:R-:W-:-:S04]  /*0830*/  ISETP.NE.AND P1, PT, R2, 0x1, PT ;  /* 0x000000010200780c */ /* 0x002fc80003f25270 */
[----:B------:R-:W-:-:S09]  /*0840*/  P2R R5, PR, RZ, 0x2 ;  /* 0x00000002ff057803 */ /* 0x000fd20000000000 */
[----:B------:R-:W1:Y:S01]  /*0850*/  @P1 LDC R17, c[0x0][0x10] ;  /* 0x00000400ff111b82 */ /* 0x000e620000000800 */
[----:B------:R-:W-:Y:S02]  /*0860*/  @P1 IMAD.MOV.U32 R5, RZ, RZ, RZ ;  /* 0x000000ffff051224 */ /* 0x000fe400078e00ff */
[----:B------:R-:W-:-:S05]  /*0870*/  @P1 IMAD.MOV.U32 R15, RZ, RZ, RZ ;  /* 0x000000ffff0f1224 */ /* 0x000fca00078e00ff */
[----:B------:R-:W2:Y:S01]  /*0880*/  @!P1 LDC R13, c[0x0][0xc] ;  /* 0x00000300ff0d9b82 */ /* 0x000ea20000000800 */
[----:B0-----:R-:W-:Y:S01]  /*0890*/  ULDC UR4, c[0x0][0xc] ;  /* 0x0000030000047ab9 */ /* 0x001fe20000000800 */
[----:B------:R-:W-:Y:S01]  /*08a0*/  ULDC UR5, c[0x0][0x10] ;  /* 0x0000040000057ab9 */ /* 0x000fe20000000800 */
[----:B------:R-:W-:Y:S01]  /*08b0*/  ULDC UR6, c[0x0][0x14] ;  /* 0x0000050000067ab9 */ /* 0x000fe20000000800 */
[----:B------:R-:W-:-:S04]  /*08c0*/  UIMAD.WIDE.U32 UR4, UR4, UR5, URZ ;  /* 0x00000005040472a5 */ /* 0x000fc8000f8e003f */
[----:B------:R-:W-:Y:S02]  /*08d0*/  UIMAD.WIDE.U32 UR36, UR4, UR6, URZ ;  /* 0x00000006042472a5 */ /* 0x000fe4000f8e003f */
[----:B------:R-:W-:-:S04]  /*08e0*/  UIMAD UR42, UR5, UR6, URZ ;  /* 0x00000006052a72a4 */ /* 0x000fc8000f8e023f */
[----:B------:R-:W-:Y:S01]  /*08f0*/  UIADD3 UR42, UR37, UR42, URZ ;  /* 0x0000002a252a7290 */ /* 0x000fe2000fffe03f */
[----:B-1----:R-:W-:-:S04]  /*0900*/  @P1 IMAD.WIDE.U32 R16, R17, UR8, R4 ;  /* 0x0000000811101c25 */ /* 0x002fc8000f8e0004 */
[----:B------:R-:W-:Y:S02]  /*0910*/  @P1 IMAD.IADD R17, R17, 0x1, R15 ;  /* 0x0000000111111824 */ /* 0x000fe400078e020f */
[----:B--2---:R-:W-:-:S04]  /*0920*/  @!P1 IMAD.WIDE.U32 R10, R4, R13, R10 ;  /* 0x0000000d040a9225 */ /* 0x004fc800078e000a */
[----:B------:R-:W-:Y:S02]  /*0930*/  @!P1 IMAD.MOV.U32 R16, RZ, RZ, R10 ;  /* 0x000000ffff109224 */ /* 0x000fe400078e000a */
[----:B------:R-:W-:Y:S01]  /*0940*/  @!P1 IMAD.MOV.U32 R17, RZ, RZ, R11 ;  /* 0x000000ffff119224 */ /* 0x000fe200078e000b */
[----:B------:R-:W-:Y:S06]  /*0950*/  @!P3 BRA `(.L_x_5) ;  /* 0x00000000000cb947 */ /* 0x000fec0003800000 */
[----:B------:R-:W-:Y:S01]  /*0960*/  UCGABAR_WAIT ;  /* 0x0000000000007dc7 */ /* 0x000fe20008000000 */
[----:B------:R-:W-:Y:S01]  /*0970*/  CCTL.IVALL ;  /* 0x00000000ff00798f */ /* 0x000fe20002000000 */
[----:B------:R-:W-:Y:S05]  /*0980*/  BRA `(.L_x_6) ;  /* 0x0000000000047947 */ /* 0x000fea0003800000 */
.L_x_5:
[----:B------:R-:W-:Y:S06]  /*0990*/  BAR.SYNC.DEFER_BLOCKING 0x0 ;  /* 0x0000000000007b1d */ /* 0x000fec0000010000 */
.L_x_6:
[----:B------:R-:W-:Y:S05]  /*09a0*/  @!P2 BRA `(.L_x_7) ;  /* 0x0000005c00aca947 */ /* 0x000fea0003800000 */
[----:B------:R-:W-:-:S13]  /*09b0*/  ISETP.GT.U32.AND P0, PT, R8, 0x1, PT ;  /* 0x000000010800780c */ /* 0x000fda0003f04070 */
[----:B------:R-:W-:Y:S05]  /*09c0*/  @P0 EXIT ;  /* 0x000000000000094d */ /* 0x000fea0003800000 */
[----:B------:R-:W-:Y:S01]  /*09d0*/  ULDC.64 UR4, c[0x0][0x650] ;  /* 0x0001940000047ab9 */ /* 0x000fe20000000a00 */
[----:B------:R-:W-:Y:S01]  /*09e0*/  PRMT R3, RZ, 0x7610, R3 ;  /* 0x00007610ff037816 */ /* 0x000fe20000000003 */
[----:B------:R-:W-:Y:S01]  /*09f0*/  IMAD.MOV.U32 R101, RZ, RZ, -0x1 ;  /* 0xffffffffff657424 */ /* 0x000fe200078e00ff */
[----:B------:R-:W-:Y:S01]  /*0a00*/  ISETP.GE.U32.AND P0, PT, R16, UR4, PT ;  /* 0x0000000410007c0c */ /* 0x000fe2000bf06070 */
[----:B------:R-:W-:Y:S02]  /*0a10*/  IMAD.MOV.U32 R100, RZ, RZ, -0x1 ;  /* 0xffffffffff647424 */ /* 0x000fe400078e00ff */
[----:B------:R-:W-:Y:S01]  /*0a20*/  IMAD.MOV.U32 R99, RZ, RZ, -0x1 ;  /* 0xffffffffff637424 */ /* 0x000fe200078e00ff */
[----:B------:R-:W-:-:S13]  /*0a30*/  ISETP.GE.U32.AND.EX P0, PT, R17, UR5, PT, P0 ;  /* 0x0000000511007c0c */ /* 0x000fda000bf06100 */
[----:B------:R-:W-:Y:S05]  /*0a40*/  @P0 BRA `(.L_x_8) ;  /* 0x0000000400280947 */ /* 0x000fea0003800000 */
[----:B------:R-:W0:Y:S01]  /*0a50*/  LDC.64 R22, c[0x0][0x628] ;  /* 0x00018a00ff167b82 */ /* 0x000e220000000a00 */
[----:B------:R-:W-:Y:S02]  /*0a60*/  IMAD.MOV.U32 R10, RZ, RZ, R16 ;  /* 0x000000ffff0a7224 */ /* 0x000fe400078e0010 */
[----:B------:R-:W-:-:S05]  /*0a70*/  IMAD.MOV.U32 R11, RZ, RZ, R17 ;  /* 0x000000ffff0b7224 */ /* 0x000fca00078e0011 */
[----:B------:R-:W1:Y:S08]  /*0a80*/  LDC R8, c[0x0][0x630] ;  /* 0x00018c00ff087b82 */ /* 0x000e700000000800 */
[----:B------:R-:W2:Y:S01]  /*0a90*/  LDC.64 R24, c[0x0][0x620] ;  /* 0x00018800ff187b82 */ /* 0x000ea20000000a00 */
[----:B0-----:R-:W-:-:S04]  /*0aa0*/  ISETP.NE.U32.AND P0, PT, R22, RZ, PT ;  /* 0x000000ff1600720c */ /* 0x001fc80003f05070 */
[----:B------:R-:W-:-:S13]  /*0ab0*/  ISETP.NE.AND.EX P0, PT, R23, RZ, PT, P0 ;  /* 0x000000ff1700720c */ /* 0x000fda0003f05300 */
[----:B-12---:R-:W-:Y:S05]  /*0ac0*/  @!P0 BRA `(.L_x_9) ;  /* 0x0000000000288947 */ /* 0x006fea0003800000 */
[----:B------:R-:W0:Y:S02]  /*0ad0*/  LDC R3, c[0x0][0x634] ;  /* 0x00018d00ff037b82 */ /* 0x000e240000000800 */
[----:B0-----:R-:W-:-:S05]  /*0ae0*/  IADD3 R3, P0, R16, R3, RZ ;  /* 0x0000000310037210 */ /* 0x001fca0007f1e0ff */
[----:B------:R-:W-:-:S04]  /*0af0*/  IMAD.X R21, RZ, RZ, R17, P0 ;  /* 0x000000ffff157224 */ /* 0x000fc800000e0611 */
[----:B------:R-:W-:-:S04]  /*0b00*/  IMAD.WIDE.U32 R10, R21, R22, RZ ;  /* 0x00000016150a7225 */ /* 0x000fc800078e00ff */
[----:B------:R-:W-:-:S04]  /*0b10*/  IMAD.WIDE.U32 R12, P0, R3, R23, R10 ;  /* 0x00000017030c7225 */ /* 0x000fc8000780000a */
[----:B------:R-:W-:-:S04]  /*0b20*/  IMAD.WIDE.U32 R10, R3, R22, RZ ;  /* 0x00000016030a7225 */ /* 0x000fc800078e00ff */
[----:B------:R-:W-:Y:S01]  /*0b30*/  IMAD.X R15, RZ, RZ, RZ, P0 ;  /* 0x000000ffff0f7224 */ /* 0x000fe200000e06ff */
[----:B------:R-:W-:Y:S01]  /*0b40*/  IADD3 RZ, P0, R11, R12, RZ ;  /* 0x0000000c0bff7210 */ /* 0x000fe20007f1e0ff */
[----:B------:R-:W-:-:S04]  /*0b50*/  IMAD.MOV.U32 R14, RZ, RZ, R13 ;  /* 0x000000ffff0e7224 */ /* 0x000fc800078e000d */
[----:B------:R-:W-:-:S08]  /*0b60*/  IMAD.WIDE.U32.X R10, R21, R23, R14, P0 ;  /* 0x00000017150a7225 */ /* 0x000fd000000e040e */
.L_x_9:
[----:B------:R-:W0:Y:S01]  /*0b70*/  LDC.64 R28, c[0x0][0x640] ;  /* 0x00019000ff1c7b82 */ /* 0x000e220000000a00 */
[-CC-:B------:R-:W-:Y:S01]  /*0b80*/  SHF.R.U64 R99, R10, R8.reuse, R11.reuse ;  /* 0x000000080a637219 */ /* 0x180fe2000000120b */
[----:B------:R-:W-:Y:S01]  /*0b90*/  IMAD.MOV.U32 R23, RZ, RZ, 0x1 ;  /* 0x00000001ff177424 */ /* 0x000fe200078e00ff */
[----:B------:R-:W-:Y:S02]  /*0ba0*/  SHF.R.U32.HI R3, RZ, R8, R11 ;  /* 0x00000008ff037219 */ /* 0x000fe4000001160b */
[----:B------:R-:W-:-:S03]  /*0bb0*/  IADD3 R5, P0, RZ, -R99, RZ ;  /* 0x80000063ff057210 */ /* 0x000fc60007f1e0ff */
[----:B------:R-:W1:Y:S02]  /*0bc0*/  LDC R12, c[0x0][0x618] ;  /* 0x00018600ff0c7b82 */ /* 0x000e640000000800 */
[----:B------:R-:W-:Y:S02]  /*0bd0*/  IMAD.X R3, RZ, RZ, ~R3, P0 ;  /* 0x000000ffff037224 */ /* 0x000fe400000e0e03 */
[----:B------:R-:W-:-:S04]  /*0be0*/  IMAD.WIDE.U32 R10, R5, R24, R16 ;  /* 0x00000018050a7225 */ /* 0x000fc800078e0010 */
[----:B------:R-:W2:Y:S01]  /*0bf0*/  LDC R22, c[0x0][0x608] ;  /* 0x00018200ff167b82 */ /* 0x000ea20000000800 */
[----:B------:R-:W-:Y:S02]  /*0c00*/  IMAD R8, R3, R24, RZ ;  /* 0x0000001803087224 */ /* 0x000fe400078e02ff */
[----:B------:R-:W-:Y:S02]  /*0c10*/  IMAD.MOV.U32 R3, RZ, RZ, -0x1 ;  /* 0xffffffffff037424 */ /* 0x000fe400078e00ff */
[----:B------:R-:W-:-:S03]  /*0c20*/  IMAD R5, R5, R25, R8 ;  /* 0x0000001905057224 */ /* 0x000fc600078e0208 */
[----:B------:R-:W3:Y:S01]  /*0c30*/  LDC R26, c[0x0][0x658] ;  /* 0x00019600ff1a7b82 */ /* 0x000ee20000000800 */
[----:B------:R-:W-:Y:S01]  /*0c40*/  IMAD.IADD R5, R11, 0x1, R5 ;  /* 0x000000010b057824 */ /* 0x000fe200078e0205 */
[----:B0-----:R-:W-:-:S04]  /*0c50*/  ISETP.NE.U32.AND P0, PT, R28, RZ, PT ;  /* 0x000000ff1c00720c */ /* 0x001fc80003f05070 */
[----:B------:R-:W-:Y:S02]  /*0c60*/  ISETP.NE.AND.EX P0, PT, R29, RZ, PT, P0 ;  /* 0x000000ff1d00720c */ /* 0x000fe40003f05300 */
[----:B------:R-:W0:Y:S01]  /*0c70*/  LDC R24, c[0x0][0x600] ;  /* 0x00018000ff187b82 */ /* 0x000e220000000800 */
[-CC-:B-1----:R-:W-:Y:S02]  /*0c80*/  SHF.R.U64 R14, R10, R12.reuse, R5.reuse ;  /* 0x0000000c0a0e7219 */ /* 0x182fe40000001205 */
[----:B------:R-:W-:-:S05]  /*0c90*/  SHF.R.U32.HI R5, RZ, R12, R5 ;  /* 0x0000000cff057219 */ /* 0x000fca0000011605 */
[----:B------:R-:W1:Y:S01]  /*0ca0*/  LDC R15, c[0x0][0x648] ;  /* 0x00019200ff0f7b82 */ /* 0x000e620000000800 */
[-CC-:B--2---:R-:W-:Y:S02]  /*0cb0*/  SHF.R.U64 R27, R14, R22.reuse, R5.reuse ;  /* 0x000000160e1b7219 */ /* 0x184fe40000001205 */
[----:B------:R-:W-:Y:S01]  /*0cc0*/  SHF.R.U32.HI R5, RZ, R22, R5 ;  /* 0x00000016ff057219 */ /* 0x000fe20000011605 */
[----:B------:R-:W-:-:S04]  /*0cd0*/  IMAD R22, R9, R20, R4 ;  /* 0x0000001409167224 */ /* 0x000fc800078e0204 */
[----:B------:R-:W2:Y:S01]  /*0ce0*/  LDC R21, c[0x0][0x638] ;  /* 0x00018e00ff157b82 */ /* 0x000ea20000000800 */
[-CC-:B---3--:R-:W-:Y:S02]  /*0cf0*/  SHF.R.U64 R20, R27, R26.reuse, R5.reuse ;  /* 0x0000001a1b147219 */ /* 0x188fe40000001205 */
[-C--:B------:R-:W-:Y:S02]  /*0d00*/  SHF.L.U32 R3, R3, R26.reuse, RZ ;  /* 0x0000001a03037219 */ /* 0x080fe400000006ff */
[----:B------:R-:W-:Y:S01]  /*0d10*/  SHF.R.U32.HI R5, RZ, R26, R5 ;  /* 0x0000001aff057219 */ /* 0x000fe20000011605 */
[----:B------:R-:W-:Y:S01]  /*0d20*/  IMAD.MOV.U32 R4, RZ, RZ, R20 ;  /* 0x000000ffff047224 */ /* 0x000fe200078e0014 */
[----:B------:R-:W-:Y:S01]  /*0d30*/  LOP3.LUT R12, RZ, R3, RZ, 0x33, !PT ;  /* 0x00000003ff0c7212 */ /* 0x000fe200078e33ff */
[----:B------:R-:W3:Y:S01]  /*0d40*/  LDC R25, c[0x0][0x610] ;  /* 0x00018400ff197b82 */ /* 0x000ee20000000800 */
[----:B------:R-:W-:Y:S05]  /*0d50*/  @!P0 BRA `(.L_x_10) ;  /* 0x0000000000288947 */ /* 0x000fea0003800000 */
[----:B------:R-:W4:Y:S02]  /*0d60*/  LDC R3, c[0x0][0x64c] ;  /* 0x00019300ff037b82 */ /* 0x000f240000000800 */
[----:B----4-:R-:W-:-:S05]  /*0d70*/  IADD3 R3, P0, R20, R3, RZ ;  /* 0x0000000314037210 */ /* 0x010fca0007f1e0ff */
        /* <DEDUP_REMOVED lines=8> */
.L_x_10:
[----:B-1----:R-:W-:Y:S01]  /*0e00*/  SHF.R.U64 R4, R4, R15, R5 ;  /* 0x0000000f04047219 */ /* 0x002fe20000001205 */
[----:B0-----:R-:W-:Y:S01]  /*0e10*/  VIADD R5, R24, 0xffffffff ;  /* 0xffffffff18057836 */ /* 0x001fe20000000000 */
[----:B------:R-:W-:Y:S02]  /*0e20*/  SHF.L.U32 R3, R23, R26, RZ ;  /* 0x0000001a17037219 */ /* 0x000fe400000006ff */
[----:B------:R-:W-:Y:S01]  /*0e30*/  LOP3.LUT R12, R27, R12, RZ, 0xc0, !PT ;  /* 0x0000000c1b0c7212 */ /* 0x000fe200078ec0ff */
[----:B------:R-:W-:Y:S01]  /*0e40*/  IMAD.MOV R8, RZ, RZ, -R4 ;  /* 0x000000ffff087224 */ /* 0x000fe200078e0a04 */
[----:B------:R-:W-:-:S03]  /*0e50*/  SEL R7, R7, R22, !P1 ;  /* 0x0000001607077207 */ /* 0x000fc60004800000 */
[----:B------:R-:W-:Y:S01]  /*0e60*/  IMAD R12, R3, R4, R12 ;  /* 0x00000004030c7224 */ /* 0x000fe200078e020c */
[----:B------:R-:W-:Y:S01]  /*0e70*/  LOP3.LUT R4, R14, R5, RZ, 0xc0, !PT ;  /* 0x000000050e047212 */ /* 0x000fe200078ec0ff */
[----:B--2---:R-:W-:Y:S02]  /*0e80*/  IMAD R3, R8, R21, R20 ;  /* 0x0000001508037224 */ /* 0x004fe400078e0214 */
[----:B---3--:R-:W-:Y:S02]  /*0e90*/  IMAD R7, R12, R25, R7 ;  /* 0x000000190c077224 */ /* 0x008fe400078e0207 */
[----:B------:R-:W-:Y:S02]  /*0ea0*/  IMAD.MOV.U32 R5, RZ, RZ, 0x1 ;  /* 0x00000001ff057424 */ /* 0x000fe400078e00ff */
[----:B------:R-:W-:-:S03]  /*0eb0*/  IMAD R4, R3, R24, R4 ;  /* 0x0000001803047224 */ /* 0x000fc600078e0204 */
[----:B------:R-:W-:Y:S02]  /*0ec0*/  PRMT R3, R5, 0x7610, R3 ;  /* 0x0000761005037816 */ /* 0x000fe40000000003 */
[----:B------:R-:W-:Y:S02]  /*0ed0*/  SEL R100, R4, R7, !P1 ;  /* 0x0000000704647207 */ /* 0x000fe40004800000 */
[----:B------:R-:W-:-:S07]  /*0ee0*/  SEL R101, R7, R4, !P1 ;  /* 0x0000000407657207 */ /* 0x000fce0004800000 */
.L_x_8:
[----:B------:R-:W-:-:S08]  /*0ef0*/  NOP ;  /* 0x0000000000007918 */ /* 0x000fd00000000000 */
[----:B------:R-:W0:Y:S02]  /*0f00*/  USETMAXREG.TRY_ALLOC.CTAPOOL UP0, 0xe8 ;  /* 0x000000e8000079c8 */ /* 0x000e240008000600 */
[----:B0-----:R-:W-:-:S13]  /*0f10*/  PLOP3.LUT P0, PT, PT, PT, UP0, 0x80, 0x0 ;  /* 0x000000000000781c */ /* 0x001fda0003f0f008 */
[----:B------:R-:W-:Y:S05]  /*0f20*/  @!P0 BRA `(.L_x_8) ;  /* 0xfffffffc00f08947 */ /* 0x000fea000383ffff */
[----:B------:R-:W-:Y:S01]  /*0f30*/  ULDC.64 UR4, c[0x0][0x598] ;  /* 0x0001660000047ab9 */ /* 0x000fe20000000a00 */
[----:B------:R-:W-:Y:S01]  /*0f40*/  ULDC.64 UR38, c[0x0][0x208] ;  /* 0x0000820000267ab9 */ /* 0x000fe20000000a00 */
[----:B------:R-:W-:-:S04]  /*0f50*/  ISETP.NE.U32.AND P0, PT, RZ, UR4, PT ;  /* 0x00000004ff007c0c */ /* 0x000fc8000bf05070 */
[----:B------:R-:W-:-:S13]  /*0f60*/  ISETP.NE.AND.EX P0, PT, RZ, UR5, PT, P0 ;  /* 0x00000005ff007c0c */ /* 0x000fda000bf05300 */
[----:B------:R-:W-:Y:S05]  /*0f70*/  @!P0 BRA `(.L_x_11) ;  /* 0x00000000001c8947 */ /* 0x000fea0003800000 */
[----:B------:R-:W0:Y:S02]  /*0f80*/  LDC.64 R4, c[0x0][0x598] ;  /* 0x00016600ff047b82 */ /* 0x000e240000000a00 */
[----:B0-----:R-:W2:Y:S02]  /*0f90*/  LDG.E.64 R4, desc[UR38][R4.64] ;  /* 0x0000002604047981 */ /* 0x001ea4000c1e1b00 */
[----:B--2---:R-:W-:-:S04]  /*0fa0*/  ISETP.NE.U32.AND P0, PT, R4, RZ, PT ;  /* 0x000000ff0400720c */ /* 0x004fc80003f05070 */
[----:B------:R-:W-:-:S13]  /*0fb0*/  ISETP.NE.AND.EX P0, PT, R5, RZ, PT, P0 ;  /* 0x000000ff0500720c */ /* 0x000fda0003f05300 */
[----:B------:R-:W-:Y:S05]  /*0fc0*/  @!P0 BRA `(.L_x_11) ;  /* 0x0000000000088947 */ /* 0x000fea0003800000 */
[----:B------:R0:W5:Y:S01]  /*0fd0*/  LD.E R88, desc[UR38][R4.64] ;  /* 0x0000002604587980 */ /* 0x000162000c101900 */
[----:B------:R-:W-:Y:S05]  /*0fe0*/  BRA `(.L_x_12) ;  /* 0x0000000000247947 */ /* 0x000fea0003800000 */
.L_x_11:
[----:B------:R-:W-:Y:S02]  /*0ff0*/  ULDC.64 UR4, c[0x0][0x588] ;  /* 0x0001620000047ab9 */ /* 0x000fe40000000a00 */
[----:B------:R-:W-:-:S04]  /*1000*/  ISETP.NE.U32.AND P0, PT, RZ, UR4, PT ;  /* 0x00000004ff007c0c */ /* 0x000fc8000bf05070 */
[----:B------:R-:W-:-:S13]  /*1010*/  ISETP.NE.AND.EX P0, PT, RZ, UR5, PT, P0 ;  /* 0x00000005ff007c0c */ /* 0x000fda000bf05300 */
[----:B------:R-:W-:Y:S05]  /*1020*/  @!P0 BRA `(.L_x_13) ;  /* 0x00000000000c8947 */ /* 0x000fea0003800000 */
[----:B------:R-:W0:Y:S02]  /*1030*/  LDC.64 R88, c[0x0][0x588] ;  /* 0x00016200ff587b82 */ /* 0x000e240000000a00 */
[----:B0-----:R1:W5:Y:S01]  /*1040*/  LDG.E R88, desc[UR38][R88.64] ;  /* 0x0000002658587981 */ /* 0x001362000c1e1900 */
[----:B------:R-:W-:Y:S05]  /*1050*/  BRA `(.L_x_12) ;  /* 0x0000000000087947 */ /* 0x000fea0003800000 */
.L_x_13:
[----:B------:R-:W-:Y:S02]  /*1060*/  ULDC UR4, c[0x0][0x580] ;  /* 0x0001600000047ab9 */ /* 0x000fe40000000800 */
[----:B------:R-:W-:-:S07]  /*1070*/  IMAD.U32 R88, RZ, RZ, UR4 ;  /* 0x00000004ff587e24 */ /* 0x000fce000f8e00ff */
.L_x_12:
[----:B------:R-:W-:Y:S02]  /*1080*/  ULDC.64 UR4, c[0x0][0x5a0] ;  /* 0x0001680000047ab9 */ /* 0x000fe40000000a00 */
[----:B------:R-:W-:-:S04]  /*1090*/  ISETP.NE.U32.AND P0, PT, RZ, UR4, PT ;  /* 0x00000004ff007c0c */ /* 0x000fc8000bf05070 */
[----:B------:R-:W-:-:S13]  /*10a0*/  ISETP.NE.AND.EX P0, PT, RZ, UR5, PT, P0 ;  /* 0x00000005ff007c0c */ /* 0x000fda000bf05300 */
[----:B------:R-:W-:Y:S05]  /*10b0*/  @!P0 BRA `(.L_x_14) ;  /* 0x00000000001c8947 */ /* 0x000fea0003800000 */
[----:B0-----:R-:W0:Y:S02]  /*10c0*/  LDC.64 R4, c[0x0][0x5a0] ;  /* 0x00016800ff047b82 */ /* 0x001e240000000a00 */
[----:B0-----:R-:W2:Y:S02]  /*10d0*/  LDG.E.64 R4, desc[UR38][R4.64] ;  /* 0x0000002604047981 */ /* 0x001ea4000c1e1b00 */
[----:B--2---:R-:W-:-:S04]  /*10e0*/  ISETP.NE.U32.AND P0, PT, R4, RZ, PT ;  /* 0x000000ff0400720c */ /* 0x004fc80003f05070 */
[----:B------:R-:W-:-:S13]  /*10f0*/  ISETP.NE.AND.EX P0, PT, R5, RZ, PT, P0 ;  /* 0x000000ff0500720c */ /* 0x000fda0003f05300 */
[----:B------:R-:W-:Y:S05]  /*1100*/  @!P0 BRA `(.L_x_14) ;  /* 0x0000000000088947 */ /* 0x000fea0003800000 */
[----:B-1----:R0:W5:Y:S01]  /*1110*/  LD.E R89, desc[UR38][R4.64] ;  /* 0x0000002604597980 */ /* 0x002162000c101900 */
[----:B------:R-:W-:Y:S05]  /*1120*/  BRA `(.L_x_15) ;  /* 0x0000000000247947 */ /* 0x000fea0003800000 */
.L_x_14:
[----:B------:R-:W-:Y:S02]  /*1130*/  ULDC.64 UR4, c[0x0][0x590] ;  /* 0x0001640000047ab9 */ /* 0x000fe40000000a00 */
[----:B------:R-:W-:-:S04]  /*1140*/  ISETP.NE.U32.AND P0, PT, RZ, UR4, PT ;  /* 0x00000004ff007c0c */ /* 0x000fc8000bf05070 */
[----:B------:R-:W-:-:S13]  /*1150*/  ISETP.NE.AND.EX P0, PT, RZ, UR5, PT, P0 ;  /* 0x00000005ff007c0c */ /* 0x000fda000bf05300 */
[----:B------:R-:W-:Y:S05]  /*1160*/  @!P0 BRA `(.L_x_16) ;  /* 0x00000000000c8947 */ /* 0x000fea0003800000 */
[----:B0-----:R-:W1:Y:S02]  /*1170*/  LDC.64 R4, c[0x0][0x590] ;  /* 0x00016400ff047b82 */ /* 0x001e640000000a00 */
[----:B-1----:R1:W5:Y:S01]  /*1180*/  LDG.E R89, desc[UR38][R4.64] ;  /* 0x0000002604597981 */ /* 0x002362000c1e1900 */
[----:B------:R-:W-:Y:S05]  /*1190*/  BRA `(.L_x_15) ;  /* 0x0000000000087947 */ /* 0x000fea0003800000 */
.L_x_16:
[----:B------:R-:W-:Y:S02]  /*11a0*/  ULDC UR4, c[0x0][0x584] ;  /* 0x0001610000047ab9 */ /* 0x000fe40000000800 */
[----:B-1----:R-:W-:-:S07]  /*11b0*/  IMAD.U32 R89, RZ, RZ, UR4 ;  /* 0x00000004ff597e24 */ /* 0x002fce000f8e00ff */
.L_x_15:
[----:B------:R-:W-:-:S13]  /*11c0*/  LOP3.LUT P0, RZ, R3, 0xff, RZ, 0xc0, !PT ;  /* 0x000000ff03ff7812 */ /* 0x000fda000780c0ff */
[----:B------:R-:W-:Y:S05]  /*11d0*/  @!P0 EXIT ;  /* 0x000000000000894d */ /* 0x000fea0003800000 */
[----:B------:R-:W2:Y:S01]  /*11e0*/  LDC R92, c[0x0][0x658] ;  /* 0x00019600ff5c7b82 */ /* 0x000ea20000000800 */
[----:B------:R-:W-:Y:S01]  /*11f0*/  ULDC.64 UR6, c[0x0][0x288] ;  /* 0x0000a20000067ab9 */ /* 0x000fe20000000a00 */
[----:B------:R-:W-:Y:S01]  /*1200*/  LOP3.LUT R6, R6, 0x1, RZ, 0xc0, !PT ;  /* 0x0000000106067812 */ /* 0x000fe200078ec0ff */
[----:B------:R-:W-:Y:S01]  /*1210*/  UIADD3 UR4, UR7, 0x3f, URZ ;  /* 0x0000003f07047890 */ /* 0x000fe2000fffe03f */
[----:B------:R-:W-:Y:S01]  /*1220*/  SHF.R.U32.HI R3, RZ, 0x2, R94 ;  /* 0x00000002ff037819 */ /* 0x000fe2000001165e */
[----:B01----:R-:W-:Y:S01]  /*1230*/  IMAD.MOV.U32 R5, RZ, RZ, -0x1 ;  /* 0xffffffffff057424 */ /* 0x003fe200078e00ff */
[----:B------:R-:W-:Y:S01]  /*1240*/  SHF.R.U32.HI R0, RZ, 0x1, R0 ;  /* 0x00000001ff007819 */ /* 0x000fe20000011600 */
[----:B------:R-:W-:Y:S01]  /*1250*/  USHF.R.S32.HI UR5, URZ, 0x1f, UR4 ;  /* 0x0000001f3f057899 */ /* 0x000fe20008011404 */
[----:B------:R-:W0:Y:S01]  /*1260*/  LDC.64 R90, c[0x0][0x5c8] ;  /* 0x00017200ff5a7b82 */ /* 0x000e220000000a00 */
[----:B------:R-:W-:Y:S01]  /*1270*/  IMAD.SHL.U32 R22, R6, 0x40, RZ ;  /* 0x0000004006167824 */ /* 0x000fe200078e00ff */
[----:B------:R-:W-:Y:S01]  /*1280*/  LOP3.LUT R3, R3, 0x7, RZ, 0xc0, !PT ;  /* 0x0000000703037812 */ /* 0x000fe200078ec0ff */
[----:B------:R-:W-:Y:S01]  /*1290*/  ULEA.HI UR5, UR5, UR4, URZ, 0x6 ;  /* 0x0000000405057291 */ /* 0x000fe2000f8f303f */
[----:B------:R-:W-:Y:S01]  /*12a0*/  LOP3.LUT R0, R0, 0x30, RZ, 0xc0, !PT ;  /* 0x0000003000007812 */ /* 0x000fe200078ec0ff */
[----:B------:R-:W-:Y:S01]  /*12b0*/  IMAD.MOV.U32 R7, RZ, RZ, 0x1 ;  /* 0x00000001ff077424 */ /* 0x000fe200078e00ff */
[--C-:B------:R-:W-:Y:S01]  /*12c0*/  LOP3.LUT R22, R22, 0x40, R3.reuse, 0xe2, !PT ;  /* 0x0000004016167812 */ /* 0x100fe200078ee203 */
[----:B------:R-:W-:Y:S01]  /*12d0*/  USHF.R.S32.HI UR43, URZ, 0x6, UR5 ;  /* 0x000000063f2b7899 */ /* 0x000fe20008011405 */
[----:B------:R-:W1:Y:S01]  /*12e0*/  LDC R96, c[0x0][0x600] ;  /* 0x00018000ff607b82 */ /* 0x000e620000000800 */
[----:B------:R-:W-:Y:S01]  /*12f0*/  IADD3 R3, RZ, -R0, -R3 ;  /* 0x80000000ff037210 */ /* 0x000fe20007ffe803 */
[----:B------:R-:W-:Y:S01]  /*1300*/  IMAD.U32 R4, RZ, RZ, UR6 ;  /* 0x00000006ff047e24 */ /* 0x000fe2000f8e00ff */
[C---:B------:R-:W-:Y:S01]  /*1310*/  LOP3.LUT R93, R94.reuse, 0x3, RZ, 0xc0, !PT ;  /* 0x000000035e5d7812 */ /* 0x040fe200078ec0ff */
[----:B------:R-:W-:Y:S01]  /*1320*/  UISETP.LT.AND UP0, UPT, UR43, 0x1, UPT ;  /* 0x000000012b00788c */ /* 0x000fe2000bf01270 */
[----:B------:R-:W-:Y:S01]  /*1330*/  LOP3.LUT R95, R94, 0x80, RZ, 0xc0, !PT ;  /* 0x000000805e5f7812 */ /* 0x000fe200078ec0ff */
[----:B------:R-:W-:Y:S01]  /*1340*/  IMAD R3, R6, -0x40, R3 ;  /* 0xffffffc006037824 */ /* 0x000fe200078e0203 */
[----:B------:R-:W-:Y:S01]  /*1350*/  ULDC UR4, c[0x0][0x284] ;  /* 0x0000a10000047ab9 */ /* 0x000fe20000000800 */
[----:B--2---:R-:W-:Y:S01]  /*1360*/  SHF.L.U32 R5, R5, R92, RZ ;  /* 0x0000005c05057219 */ /* 0x004fe200000006ff */
[----:B------:R-:W-:Y:S01]  /*1370*/  USEL UR44, UR43, 0x1, UP0 ;  /* 0x000000012b2c7887 */ /* 0x000fe20008000000 */
[----:B------:R-:W-:Y:S01]  /*1380*/  IMAD R93, R93, -0x2, R4 ;  /* 0xfffffffe5d5d7824 */ /* 0x000fe200078e0204 */
[----:B------:R-:W-:Y:S01]  /*1390*/  LOP3.LUT R22, R22, R0, RZ, 0xfc, !PT ;  /* 0x0000000016167212 */ /* 0x000fe200078efcff */
[----:B------:R-:W-:Y:S01]  /*13a0*/  IMAD.SHL.U32 R94, R94, 0x2, RZ ;  /* 0x000000025e5e7824 */ /* 0x000fe200078e00ff */
[----:B------:R-:W-:Y:S01]  /*13b0*/  SHF.L.U32 R92, R7, R92, RZ ;  /* 0x0000005c075c7219 */ /* 0x000fe200000006ff */
[----:B------:R-:W-:Y:S01]  /*13c0*/  VIADD R98, R3, UR4 ;  /* 0x0000000403627c36 */ /* 0x000fe20008000000 */
[----:B------:R-:W-:Y:S01]  /*13d0*/  LOP3.LUT R103, R18, 0x1, RZ, 0xfc, !PT ;  /* 0x0000000112677812 */ /* 0x000fe200078efcff */
[----:B------:R-:W-:Y:S01]  /*13e0*/  IMAD.MOV.U32 R23, RZ, RZ, RZ ;  /* 0x000000ffff177224 */ /* 0x000fe200078e00ff */
[C---:B0-----:R-:W-:Y:S01]  /*13f0*/  SHF.L.U64.HI R91, R90.reuse, 0x3, R91 ;  /* 0x000000035a5b7819 */ /* 0x041fe2000001025b */
[----:B------:R-:W-:Y:S01]  /*1400*/  IMAD.SHL.U32 R90, R90, 0x8, RZ ;  /* 0x000000085a5a7824 */ /* 0x000fe200078e00ff */
[----:B------:R-:W-:Y:S01]  /*1410*/  SHF.R.U32.HI R95, RZ, 0x7, R95 ;  /* 0x00000007ff5f7819 */ /* 0x000fe2000001165f */
[----:B------:R-:W-:Y:S01]  /*1420*/  UIADD3 UR44, UR43, -UR44, URZ ;  /* 0x8000002c2b2c7290 */ /* 0x000fe2000fffe03f */
[----:B------:R-:W-:Y:S01]  /*1430*/  LOP3.LUT R97, RZ, R5, RZ, 0x33, !PT ;  /* 0x00000005ff617212 */ /* 0x000fe200078e33ff */
[----:B------:R-:W-:Y:S01]  /*1440*/  UMOV UR40, URZ ;  /* 0x0000003f00287c82 */ /* 0x000fe20008000000 */
[----:B------:R-:W-:Y:S01]  /*1450*/  UMOV UR41, URZ ;  /* 0x0000003f00297c82 */ /* 0x000fe20008000000 */
[----:B-1----:R-:W-:-:S08]  /*1460*/  VIADD R96, R96, 0xffffffff ;  /* 0xffffffff60607836 */ /* 0x002fd00000000000 */
.L_x_164:
[----:B0-----:R-:W0:Y:S01]  /*1470*/  SHFL.IDX PT, R0, R95, RZ, 0x1f ;  /* 0x00001fff5f007589 */ /* 0x001e2200000e0000 */
[----:B-1----:R-:W1:Y:S01]  /*1480*/  S2UR UR7, SR_CgaCtaId ;  /* 0x00000000000779c3 */ /* 0x002e620000008800 */
[----:B------:R-:W-:Y:S01]  /*1490*/  UMOV UR6, 0x400 ;  /* 0x0000040000067882 */ /* 0x000fe20000000000 */
[----:B0-----:R-:W-:Y:S01]  /*14a0*/  R2UR UR4, R0 ;  /* 0x00000000000472ca */ /* 0x001fe200000e0000 */
[----:B-1----:R-:W-:-:S12]  /*14b0*/  ULEA UR6, UR7, UR6, 0x18 ;  /* 0x0000000607067291 */ /* 0x002fd8000f8ec03f */
[----:B------:R-:W-:-:S04]  /*14c0*/  ULEA.HI UR5, UR4, UR4, URZ, 0x1 ;  /* 0x0000000404057291 */ /* 0x000fc8000f8f083f */
[----:B------:R-:W-:-:S04]  /*14d0*/  ULOP3.LUT UR5, UR5, 0x7fffe, URZ, 0xc0, !UPT ;  /* 0x0007fffe05057892 */ /* 0x000fc8000f8ec03f */
[----:B------:R-:W-:-:S03]  /*14e0*/  UIADD3 UR5, UR4, -UR5, URZ ;  /* 0x8000000504057290 */ /* 0x000fc6000fffe03f */
[----:B------:R-:W-:Y:S01]  /*14f0*/  ULDC UR4, c[0x0][0x28c] ;  /* 0x0000a30000047ab9 */ /* 0x000fe20000000800 */
[----:B------:R-:W-:Y:S01]  /*1500*/  ULEA UR5, UR5, UR6, 0xd ;  /* 0x0000000605057291 */ /* 0x000fe2000f8e683f */
[----:B------:R-:W-:-:S03]  /*1510*/  ISETP.LT.AND P0, PT, RZ, UR4, PT ;  /* 0x00000004ff007c0c */ /* 0x000fc6000bf01270 */
[----:B------:R-:W-:-:S04]  /*1520*/  UIADD3 UR5, UR5, 0x180, URZ ;  /* 0x0000018005057890 */ /* 0x000fc8000fffe03f */
[----:B------:R-:W-:-:S04]  /*1530*/  USHF.R.U32.HI UR5, URZ, 0x4, UR5 ;  /* 0x000000043f057899 */ /* 0x000fc80008011605 */
[----:B------:R-:W-:-:S04]  /*1540*/  ULOP3.LUT UR5, UR5, 0x3fff, URZ, 0xc0, !UPT ;  /* 0x00003fff05057892 */ /* 0x000fc8000f8ec03f */
[----:B------:R-:W-:Y:S01]  /*1550*/  ULOP3.LUT UR45, UR5, 0x10000, URZ, 0xfc, !UPT ;  /* 0x00010000052d7892 */ /* 0x000fe2000f8efc3f */
[----:B--2345:R-:W-:Y:S11]  /*1560*/  @P0 BRA `(.L_x_17) ;  /* 0x0000000000400947 */ /* 0x03cff60003800000 */
[----:B------:R-:W-:Y:S01]  /*1570*/  MOV R0, 0x0 ;  /* 0x0000000000007802 */ /* 0x000fe20000000f00 */
[----:B------:R-:W-:Y:S01]  /*1580*/  ULDC.64 UR4, c[0x4][0x68] ;  /* 0x01001a0000047ab9 */ /* 0x000fe20000000a00 */
[----:B------:R-:W-:Y:S01]  /*1590*/  ULDC.64 UR6, c[0x4][0x8] ;  /* 0x0100020000067ab9 */ /* 0x000fe20000000a00 */
[----:B------:R-:W-:Y:S01]  /*15a0*/  IMAD.U32 R4, RZ, RZ, UR4 ;  /* 0x00000004ff047e24 */ /* 0x000fe2000f8e00ff */
[----:B------:R0:W1:Y:S01]  /*15b0*/  LDC.64 R14, c[0x4][R0] ;  /* 0x01000000000e7b82 */ /* 0x0000620000000a00 */
[----:B------:R-:W-:Y:S01]  /*15c0*/  IMAD.U32 R5, RZ, RZ, UR5 ;  /* 0x00000005ff057e24 */ /* 0x000fe2000f8e00ff */
[----:B------:R-:W-:Y:S01]  /*15d0*/  ULDC.64 UR4, c[0x4][0x70] ;  /* 0x01001c0000047ab9 */ /* 0x000fe20000000a00 */
[----:B------:R-:W-:Y:S02]  /*15e0*/  IMAD.U32 R10, RZ, RZ, UR6 ;  /* 0x00000006ff0a7e24 */ /* 0x000fe4000f8e00ff */
[----:B------:R-:W-:Y:S02]  /*15f0*/  IMAD.U32 R6, RZ, RZ, UR4 ;  /* 0x00000004ff067e24 */ /* 0x000fe4000f8e00ff */
[----:B------:R-:W-:-:S02]  /*1600*/  IMAD.U32 R7, RZ, RZ, UR5 ;  /* 0x00000005ff077e24 */ /* 0x000fc4000f8e00ff */
[----:B------:R-:W-:Y:S02]  /*1610*/  IMAD.U32 R11, RZ, RZ, UR7 ;  /* 0x00000007ff0b7e24 */ /* 0x000fe4000f8e00ff */
[----:B------:R-:W-:Y:S02]  /*1620*/  IMAD.MOV.U32 R8, RZ, RZ, 0x1e1 ;  /* 0x000001e1ff087424 */ /* 0x000fe400078e00ff */
[----:B------:R-:W-:Y:S02]  /*1630*/  IMAD.MOV.U32 R12, RZ, RZ, 0x1 ;  /* 0x00000001ff0c7424 */ /* 0x000fe400078e00ff */
[----:B0-----:R-:W-:-:S07]  /*1640*/  IMAD.MOV.U32 R13, RZ, RZ, RZ ;  /* 0x000000ffff0d7224 */ /* 0x001fce00078e00ff */
[----:B------:R-:W-:-:S07]  /*1650*/  LEPC R20, `(.L_x_17) ;  /* 0x000000001014794e */ /* 0x000fce0000000000 */
[----:B-1---5:R-:W-:Y:S05]  /*1660*/  CALL.ABS.NOINC R14 ;  /* 0x000000000e007343 */ /* 0x022fea0003c00000 */
.L_x_17:
[----:B------:R-:W-:-:S13]  /*1670*/  ISETP.NE.AND P0, PT, R103, 0x3, PT ;  /* 0x000000036700780c */ /* 0x000fda0003f05270 */
[----:B------:R-:W-:Y:S05]  /*1680*/  @!P0 BRA `(.L_x_18) ;  /* 0x0000000000048947 */ /* 0x000fea0003800000 */
[----:B------:R-:W-:Y:S01]  /*1690*/  BPT.TRAP 0x1 ;  /* 0x000000040000795c */ /* 0x000fe20000300000 */
.L_x_18:
[----:B------:R-:W0:Y:S01]  /*16a0*/  S2UR UR5, SR_CgaCtaId ;  /* 0x00000000000579c3 */ /* 0x000e220000008800 */
[----:B------:R-:W-:Y:S01]  /*16b0*/  UMOV UR4, 0x400 ;  /* 0x0000040000047882 */ /* 0x000fe20000000000 */
[----:B------:R-:W-:Y:S02]  /*16c0*/  IMAD.U32 R0, RZ, RZ, UR40 ;  /* 0x00000028ff007e24 */ /* 0x000fe4000f8e00ff */
[----:B------:R-:W-:-:S03]  /*16d0*/  IMAD.U32 R3, RZ, RZ, UR41 ;  /* 0x00000029ff037e24 */ /* 0x000fc6000f8e00ff */
[----:B------:R-:W-:Y:S01]  /*16e0*/  SHF.L.U32 R0, R0, 0x1f, RZ ;  /* 0x0000001f00007819 */ /* 0x000fe200000006ff */
[----:B0-----:R-:W-:-:S06]  /*16f0*/  ULEA UR4, UR5, UR4, 0x18 ;  /* 0x0000000405047291 */ /* 0x001fcc000f8ec03f */
[----:B------:R-:W-:-:S04]  /*1700*/  IMAD.U32 R6, RZ, RZ, UR4 ;  /* 0x00000004ff067e24 */ /* 0x000fc8000f8e00ff */
[----:B------:R-:W-:-:S04]  /*1710*/  IMAD R3, R3, 0x8, R6 ;  /* 0x0000000803037824 */ /* 0x000fc800078e0206 */
[----:B------:R0:W1:Y:S01]  /*1720*/  SYNCS.PHASECHK.TRANS64.TRYWAIT P1, [R3+URZ], R0 ;  /* 0x00000000030075a7 */ /* 0x000062000802017f */
[----:B------:R-:W-:Y:S05]  /*1730*/  @!P0 BRA `(.L_x_19) ;  /* 0x0000000000048947 */ /* 0x000fea0003800000 */
[----:B------:R-:W-:Y:S01]  /*1740*/  BPT.TRAP 0x1 ;  /* 0x000000040000795c */ /* 0x000fe20000300000 */
.L_x_19:
[----:B------:R-:W-:-:S05]  /*1750*/  IMAD.U32 R4, RZ, RZ, UR44 ;  /* 0x0000002cff047e24 */ /* 0x000fca000f8e00ff */
[----:B------:R-:W-:Y:S01]  /*1760*/  ISETP.GE.AND P2, PT, R4, 0x1, PT ;  /* 0x000000010400780c */ /* 0x000fe20003f46270 */
[----:B-1----:R-:W-:-:S12]  /*1770*/  @P1 BRA `(.L_x_20) ;  /* 0x0000000000081947 */ /* 0x002fd80003800000 */
[----:B------:R-:W1:Y:S02]  /*1780*/  SYNCS.PHASECHK.TRANS64.TRYWAIT P1, [R3+URZ], R0 ;  /* 0x00000000030075a7 */ /* 0x000e64000802017f */
[----:B-1----:R-:W-:Y:S05]  /*1790*/  @!P1 BRA `(.L_x_21) ;  /* 0x0000006400f09947 */ /* 0x002fea0003800000 */
.L_x_20:
[----:B------:R-:W-:Y:S05]  /*17a0*/  WARPSYNC.ALL ;  /* 0x0000000000007948 */ /* 0x000fea0003800000 */
[----:B------:R-:W-:Y:S01]  /*17b0*/  R2UR UR4, R6 ;  /* 0x00000000060472ca */ /* 0x000fe200000e0000 */
[----:B------:R-:W-:Y:S01]  /*17c0*/  ULEA UR5, UR41, UR45, 0xa ;  /* 0x0000002d29057291 */ /* 0x000fe2000f8e503f */
[----:B------:R-:W-:Y:S01]  /*17d0*/  WARPGROUP.ARRIVE ;  /* 0x00000000000079c5 */ /* 0x000fe20000000000 */
[----:B------:R-:W-:Y:S01]  /*17e0*/  UMOV UR9, 0x40000040 ;  /* 0x4000004000097882 */ /* 0x000fe20000000000 */
[----:B------:R-:W-:-:S04]  /*17f0*/  UMOV UR11, 0x40000040 ;  /* 0x40000040000b7882 */ /* 0x000fc80000000000 */
[----:B------:R-:W-:-:S05]  /*1800*/  UMOV UR8, UR5 ;  /* 0x0000000500087c82 */ /* 0x000fca0008000000 */
[----:B------:R-:W-:-:S04]  /*1810*/  UIADD3 UR4, UR4, 0x1c180, URZ ;  /* 0x0001c18004047890 */ /* 0x000fc8000fffe03f */
[----:B------:R-:W-:-:S04]  /*1820*/  USHF.R.U32.HI UR4, URZ, 0x4, UR4 ;  /* 0x000000043f047899 */ /* 0x000fc80008011604 */
[----:B------:R-:W-:-:S04]  /*1830*/  ULOP3.LUT UR4, UR4, 0x3fff, URZ, 0xc0, !UPT ;  /* 0x00003fff04047892 */ /* 0x000fc8000f8ec03f */
[----:B------:R-:W-:-:S04]  /*1840*/  ULOP3.LUT UR4, UR4, 0x10000, URZ, 0xfc, !UPT ;  /* 0x0001000004047892 */ /* 0x000fc8000f8efc3f */
[----:B------:R-:W-:-:S07]  /*1850*/  ULEA UR6, UR41, UR4, 0xa ;  /* 0x0000000429067291 */ /* 0x000fce000f8e503f */
[----:B------:R-:W-:Y:S02]  /*1860*/  UMOV UR10, UR6 ;  /* 0x00000006000a7c82 */ /* 0x000fe40008000000 */
[----:B------:R-:W-:Y:S01]  /*1870*/  HGMMA.64x128x16.F32 R24, gdesc[UR8], RZ, !UPT, gsb0 ;  /* 0x01e00000081879f0 */ /* 0x000fe2000c0008ff */
[----:B------:R-:W-:Y:S02]  /*1880*/  UIADD3 UR8, UR5, 0x2, URZ ;  /* 0x0000000205087890 */ /* 0x000fe4000fffe03f */
[----:B------:R-:W-:Y:S01]  /*1890*/  UIADD3 UR10, UR6, 0x2, URZ ;  /* 0x00000002060a7890 */ /* 0x000fe2000fffe03f */
[----:B------:R-:W-:Y:S01]  /*18a0*/  UMOV UR9, 0x40000040 ;  /* 0x4000004000097882 */ /* 0x000fe20000000000 */
[----:B------:R-:W-:Y:S01]  /*18b0*/  UMOV UR11, 0x40000040 ;  /* 0x40000040000b7882 */ /* 0x000fe20000000000 */
[----:B------:R-:W-:Y:S02]  /*18c0*/  WARPGROUP.DEPBAR.LE gsb0, 0x0 ;  /* 0x00008000000079c5 */ /* 0x000fe40000010000 */
[----:B------:R-:W-:-:S06]  /*18d0*/  WARPGROUP.ARRIVE ;  /* 0x00000000000079c5 */ /* 0x000fcc0000000000 */
[----:B------:R-:W-:Y:S01]  /*18e0*/  HGMMA.64x128x16.F32 R24, gdesc[UR8], R24, gsb0 ;  /* 0x01e00000081879f0 */ /* 0x000fe20008000818 */
        /* <DEDUP_REMOVED lines=13> */
[----:B------:R-:W-:Y:S03]  /*19c0*/  HGMMA.64x128x16.F32 R24, gdesc[UR8], R24, gsb0 ;  /* 0x01e00000081879f0 */ /* 0x000fe60008000818 */
[----:B------:R-:W-:Y:S02]  /*19d0*/  WARPGROUP.DEPBAR.LE gsb0, 0x0 ;  /* 0x00008000000079c5 */ /* 0x000fe40000010000 */
[----:B------:R-:W-:Y:S05]  /*19e0*/  @!P2 BRA `(.L_x_22) ;  /* 0x000000040028a947 */ /* 0x000fea0003800000 */
[----:B------:R-:W-:Y:S01]  /*19f0*/  UIADD3 UR5, UR41, 0x1, URZ ;  /* 0x0000000129057890 */ /* 0x000fe2000fffe03f */
[----:B01----:R-:W-:Y:S02]  /*1a00*/  IMAD.U32 R0, RZ, RZ, UR44 ;  /* 0x0000002cff007e24 */ /* 0x003fe4000f8e00ff */
[----:B------:R-:W-:Y:S01]  /*1a10*/  IMAD.U32 R3, RZ, RZ, UR41 ;  /* 0x00000029ff037e24 */ /* 0x000fe2000f8e00ff */
[----:B------:R-:W-:-:S04]  /*1a20*/  UISETP.NE.AND UP0, UPT, UR5, 0x7, UPT ;  /* 0x000000070500788c */ /* 0x000fc8000bf05270 */
[----:B------:R-:W-:Y:S02]  /*1a30*/  USEL UR6, URZ, 0x1, UP0 ;  /* 0x000000013f067887 */ /* 0x000fe40008000000 */
[----:B------:R-:W-:Y:S02]  /*1a40*/  USEL UR5, UR5, URZ, UP0 ;  /* 0x0000003f05057287 */ /* 0x000fe40008000000 */
[----:B------:R-:W-:-:S06]  /*1a50*/  ULOP3.LUT UR6, UR40, UR6, URZ, 0x3c, !UPT ;  /* 0x0000000628067292 */ /* 0x000fcc000f8e3c3f */
[----:B------:R-:W-:-:S07]  /*1a60*/  IMAD.U32 R7, RZ, RZ, UR6 ;  /* 0x00000006ff077e24 */ /* 0x000fce000f8e00ff */
.L_x_29:
[----:B------:R-:W-:Y:S05]  /*1a70*/  @!P0 BRA `(.L_x_23) ;  /* 0x0000000000048947 */ /* 0x000fea0003800000 */
[----:B------:R-:W-:Y:S01]  /*1a80*/  BPT.TRAP 0x1 ;  /* 0x000000040000795c */ /* 0x000fe20000300000 */
.L_x_23:
[----:B------:R-:W0:Y:S01]  /*1a90*/  S2UR UR7, SR_CgaCtaId ;  /* 0x00000000000779c3 */ /* 0x000e220000008800 */
[----:B------:R-:W-:Y:S01]  /*1aa0*/  UMOV UR6, 0x400 ;  /* 0x0000040000067882 */ /* 0x000fe20000000000 */
[----:B------:R-:W-:Y:S01]  /*1ab0*/  IMAD.U32 R5, RZ, RZ, UR5 ;  /* 0x00000005ff057e24 */ /* 0x000fe2000f8e00ff */
[----:B------:R-:W-:Y:S01]  /*1ac0*/  SHF.L.U32 R4, R7, 0x1f, RZ ;  /* 0x0000001f07047819 */ /* 0x000fe200000006ff */
[----:B0-----:R-:W-:-:S06]  /*1ad0*/  ULEA UR6, UR7, UR6, 0x18 ;  /* 0x0000000607067291 */ /* 0x001fcc000f8ec03f */
[----:B------:R-:W-:-:S04]  /*1ae0*/  IMAD.U32 R6, RZ, RZ, UR6 ;  /* 0x00000006ff067e24 */ /* 0x000fc8000f8e00ff */
[----:B------:R-:W-:-:S04]  /*1af0*/  IMAD R5, R5, 0x8, R6 ;  /* 0x0000000805057824 */ /* 0x000fc800078e0206 */
[----:B------:R0:W1:Y:S01]  /*1b00*/  SYNCS.PHASECHK.TRANS64.TRYWAIT P1, [R5+URZ], R4 ;  /* 0x00000004050075a7 */ /* 0x000062000802017f */
[----:B------:R-:W-:Y:S05]  /*1b10*/  @!P0 BRA `(.L_x_24) ;  /* 0x0000000000048947 */ /* 0x000fea0003800000 */
[----:B------:R-:W-:Y:S01]  /*1b20*/  BPT.TRAP 0x1 ;  /* 0x000000040000795c */ /* 0x000fe20000300000 */
.L_x_24:
[----:B-1----:R-:W-:Y:S05]  /*1b30*/  @P1 BRA `(.L_x_25) ;  /* 0x0000000000081947 */ /* 0x002fea0003800000 */
[----:B------:R-:W1:Y:S02]  /*1b40*/  SYNCS.PHASECHK.TRANS64.TRYWAIT P1, [R5+URZ], R4 ;  /* 0x00000004050075a7 */ /* 0x000e64000802017f */
[----:B-1----:R-:W-:Y:S05]  /*1b50*/  @!P1 BRA `(.L_x_26) ;  /* 0x0000006400149947 */ /* 0x002fea0003800000 */
.L_x_25:
[----:B------:R-:W-:Y:S01]  /*1b60*/  ULEA UR6, UR5, UR45, 0xa ;  /* 0x0000002d05067291 */ /* 0x000fe2000f8e503f */
[----:B------:R-:W-:Y:S01]  /*1b70*/  WARPGROUP.ARRIVE ;  /* 0x00000000000079c5 */ /* 0x000fe20000000000 */
[----:B------:R-:W-:Y:S01]  /*1b80*/  ULEA UR7, UR5, UR4, 0xa ;  /* 0x0000000405077291 */ /* 0x000fe2000f8e503f */
[----:B------:R-:W-:Y:S01]  /*1b90*/  UMOV UR9, 0x40000040 ;  /* 0x4000004000097882 */ /* 0x000fe20000000000 */
[----:B------:R-:W-:-:S03]  /*1ba0*/  UMOV UR11, 0x40000040 ;  /* 0x40000040000b7882 */ /* 0x000fc60000000000 */
[----:B------:R-:W-:Y:S02]  /*1bb0*/  UMOV UR8, UR6 ;  /* 0x0000000600087c82 */ /* 0x000fe40008000000 */
[----:B------:R-:W-:Y:S02]  /*1bc0*/  UMOV UR10, UR7 ;  /* 0x00000007000a7c82 */ /* 0x000fe40008000000 */
[----:B------:R-:W-:Y:S01]  /*1bd0*/  HGMMA.64x128x16.F32 R24, gdesc[UR8], R24, gsb0 ;  /* 0x01e00000081879f0 */ /* 0x000fe20008000818 */
[----:B------:R-:W-:Y:S02]  /*1be0*/  UIADD3 UR8, UR6, 0x2, URZ ;  /* 0x0000000206087890 */ /* 0x000fe4000fffe03f */
[----:B------:R-:W-:Y:S01]  /*1bf0*/  UIADD3 UR10, UR7, 0x2, URZ ;  /* 0x00000002070a7890 */ /* 0x000fe2000fffe03f */
[----:B------:R-:W-:Y:S01]  /*1c00*/  UMOV UR9, 0x40000040 ;  /* 0x4000004000097882 */ /* 0x000fe20000000000 */
[----:B------:R-:W-:Y:S01]  /*1c10*/  UMOV UR11, 0x40000040 ;  /* 0x40000040000b7882 */ /* 0x000fe20000000000 */
[----:B------:R-:W-:-:S02]  /*1c20*/  WARPGROUP.DEPBAR.LE gsb0, 0x0 ;  /* 0x00008000000079c5 */ /* 0x000fc40000010000 */
        /* <DEDUP_REMOVED lines=18> */
[----:B------:R-:W-:Y:S01]  /*1d50*/  BPT.TRAP 0x1 ;  /* 0x000000040000795c */ /* 0x000fe20000300000 */
.L_x_27:
[----:B------:R-:W-:-:S13]  /*1d60*/  ISETP.NE.AND P1, PT, R102, RZ, PT ;  /* 0x000000ff6600720c */ /* 0x000fda0003f25270 */
[----:B01----:R-:W-:-:S04]  /*1d70*/  @P1 IMAD R4, R3, 0x8, R6 ;  /* 0x0000000803041824 */ /* 0x003fc800078e0206 */
[----:B------:R-:W-:-:S05]  /*1d80*/  @P1 VIADD R4, R4, 0x38 ;  /* 0x0000003804041836 */ /* 0x000fca0000000000 */
[----:B------:R-:W-:-:S04]  /*1d90*/  @P1 PRMT R4, R19, 0x654, R4 ;  /* 0x0000065413041816 */ /* 0x000fc80000000004 */
[----:B------:R0:W-:Y:S01]  /*1da0*/  @P1 SYNCS.ARRIVE.TRANS64.RED.A1T0 RZ, [R4+URZ], RZ ;  /* 0x000000ff04ff19a7 */ /* 0x0001e2000810043f */
[----:B------:R-:W-:-:S13]  /*1db0*/  ISETP.GT.U32.AND P1, PT, R18, 0x1, PT ;  /* 0x000000011200780c */ /* 0x000fda0003f24070 */
[----:B0-----:R-:W-:Y:S05]  /*1dc0*/  @P1 BRA `(.L_x_28) ;  /* 0x0000000000041947 */ /* 0x001fea0003800000 */
[----:B------:R-:W-:Y:S01]  /*1dd0*/  BPT.TRAP 0x1 ;  /* 0x000000040000795c */ /* 0x000fe20000300000 */
.L_x_28:
[----:B------:R-:W-:Y:S01]  /*1de0*/  UIADD3 UR5, UR5, 0x1, URZ ;  /* 0x0000000105057890 */ /* 0x000fe2000fffe03f */
[C---:B------:R-:W-:Y:S01]  /*1df0*/  ISETP.GT.AND P2, PT, R0.reuse, 0x1, PT ;  /* 0x000000010000780c */ /* 0x040fe20003f44270 */
[----:B------:R-:W-:Y:S02]  /*1e00*/  VIADD R3, R3, 0x1 ;  /* 0x0000000103037836 */ /* 0x000fe40000000000 */
[----:B------:R-:W-:Y:S01]  /*1e10*/  UISETP.NE.AND UP0, UPT, UR5, 0x7, UPT ;  /* 0x000000070500788c */ /* 0x000fe2000bf05270 */
[----:B------:R-:W-:Y:S02]  /*1e20*/  VIADD R0, R0, 0xffffffff ;  /* 0xffffffff00007836 */ /* 0x000fe40000000000 */
[C---:B------:R-:W-:Y:S01]  /*1e30*/  ISETP.NE.AND P1, PT, R3.reuse, 0x7, PT ;  /* 0x000000070300780c */ /* 0x040fe20003f25270 */
[----:B------:R-:W-:Y:S02]  /*1e40*/  USEL UR6, URZ, 0x1, UP0 ;  /* 0x000000013f067887 */ /* 0x000fe40008000000 */
[----:B------:R-:W-:Y:S01]  /*1e50*/  USEL UR5, UR5, URZ, UP0 ;  /* 0x0000003f05057287 */ /* 0x000fe20008000000 */
[----:B------:R-:W-:-:S03]  /*1e60*/  SEL R3, R3, RZ, P1 ;  /* 0x000000ff03037207 */ /* 0x000fc60000800000 */
[----:B------:R-:W-:Y:S01]  /*1e70*/  LOP3.LUT R7, R7, UR6, RZ, 0x3c, !PT ;  /* 0x0000000607077c12 */ /* 0x000fe2000f8e3cff */
[----:B------:R-:W-:Y:S07]  /*1e80*/  @P2 BRA `(.L_x_29) ;  /* 0xfffffff800f82947 */ /* 0x000fee000383ffff */
.L_x_22:
[----:B01----:R-:W0:Y:S02]  /*1e90*/  LDC R0, c[0x0][0x28c] ;  /* 0x0000a300ff007b82 */ /* 0x003e240000000800 */
[----:B0-----:R-:W-:-:S13]  /*1ea0*/  ISETP.GE.AND P1, PT, R0, 0x1, PT ;  /* 0x000000010000780c */ /* 0x001fda0003f26270 */
[----:B------:R-:W-:Y:S05]  /*1eb0*/  @!P1 BRA `(.L_x_30) ;  /* 0x0000000000509947 */ /* 0x000fea0003800000 */
[----:B------:R-:W-:Y:S05]  /*1ec0*/  @!P0 BRA `(.L_x_31) ;  /* 0x0000000000048947 */ /* 0x000fea0003800000 */
[----:B------:R-:W-:Y:S01]  /*1ed0*/  BPT.TRAP 0x1 ;  /* 0x000000040000795c */ /* 0x000fe20000300000 */
.L_x_31:
[----:B------:R-:W-:Y:S01]  /*1ee0*/  ISETP.NE.AND P1, PT, R102, RZ, PT ;  /* 0x000000ff6600720c */ /* 0x000fe20003f25270 */
[----:B------:R-:W-:Y:S01]  /*1ef0*/  BSSY B0, `(.L_x_32) ;  /* 0x000000e000007945 */ /* 0x000fe20003800000 */
[----:B------:R-:W-:-:S11]  /*1f00*/  ISETP.GT.U32.AND P0, PT, R18, 0x1, PT ;  /* 0x000000011200780c */ /* 0x000fd60003f04070 */
[----:B------:R-:W-:Y:S05]  /*1f10*/  @!P1 BRA `(.L_x_33) ;  /* 0x00000000002c9947 */ /* 0x000fea0003800000 */
[----:B------:R-:W-:-:S04]  /*1f20*/  UIADD3 UR6, UR44, UR41, URZ ;  /* 0x000000292c067290 */ /* 0x000fc8000fffe03f */
[----:B------:R-:W-:-:S04]  /*1f30*/  UIMAD.WIDE.U32 UR4, UR6, 0x24924925, URZ ;  /* 0x24924925060478a5 */ /* 0x000fc8000f8e003f */
[----:B------:R-:W-:-:S04]  /*1f40*/  UIADD3 UR4, UR6, -UR5, URZ ;  /* 0x8000000506047290 */ /* 0x000fc8000fffe03f */
[----:B------:R-:W-:-:S04]  /*1f50*/  ULEA.HI UR4, UR4, UR5, URZ, 0x1f ;  /* 0x0000000504047291 */ /* 0x000fc8000f8ff83f */
[----:B------:R-:W-:-:S04]  /*1f60*/  USHF.R.U32.HI UR4, URZ, 0x2, UR4 ;  /* 0x000000023f047899 */ /* 0x000fc80008011604 */
[----:B------:R-:W-:-:S06]  /*1f70*/  UIMAD UR4, UR4, -0x7, UR6 ;  /* 0xfffffff9040478a4 */ /* 0x000fcc000f8e0206 */
[----:B------:R-:W-:-:S04]  /*1f80*/  IMAD.U32 R3, RZ, RZ, UR4 ;  /* 0x00000004ff037e24 */ /* 0x000fc8000f8e00ff */
[----:B------:R-:W-:-:S04]  /*1f90*/  IMAD R0, R3, 0x8, R6 ;  /* 0x0000000803007824 */ /* 0x000fc800078e0206 */
[----:B------:R-:W-:-:S05]  /*1fa0*/  VIADD R0, R0, 0x38 ;  /* 0x0000003800007836 */ /* 0x000fca0000000000 */
[----:B------:R-:W-:-:S04]  /*1fb0*/  PRMT R0, R19, 0x654, R0 ;  /* 0x0000065413007816 */ /* 0x000fc80000000000 */
[----:B------:R0:W-:Y:S03]  /*1fc0*/  SYNCS.ARRIVE.TRANS64.RED.A1T0 RZ, [R0+URZ], RZ ;  /* 0x000000ff00ff79a7 */ /* 0x0001e6000810043f */
.L_x_33:
[----:B------:R-:W-:Y:S05]  /*1fd0*/  BSYNC B0 ;  /* 0x0000000000007941 */ /* 0x000fea0003800000 */
.L_x_32:
[----:B------:R-:W-:Y:S05]  /*1fe0*/  @P0 BRA `(.L_x_30) ;  /* 0x0000000000040947 */ /* 0x000fea0003800000 */
[----:B------:R-:W-:Y:S01]  /*1ff0*/  BPT.TRAP 0x1 ;  /* 0x000000040000795c */ /* 0x000fe20000300000 */
.L_x_30:
[----:B------:R-:W-:Y:S01]  /*2000*/  UISETP.GE.U32.AND UP1, UPT, UR43, 0x7, UPT ;  /* 0x000000072b00788c */ /* 0x000fe2000bf26070 */
[----:B------:R-:W-:Y:S01]  /*2010*/  IMAD.SHL.U32 R3, R100, 0x80, RZ ;  /* 0x0000008064037824 */ /* 0x000fe200078e00ff */
[----:B------:R-:W-:Y:S01]  /*2020*/  UIADD3 UR41, UR43, UR41, URZ ;  /* 0x000000292b297290 */ /* 0x000fe2000fffe03f */
[----:B------:R-:W-:Y:S01]  /*2030*/  SHF.R.S32.HI R13, RZ, 0x1f, R99 ;  /* 0x0000001fff0d7819 */ /* 0x000fe20000011463 */
[----:B------:R-:W-:Y:S01]  /*2040*/  ULDC UR10, c[0x0][0x288] ;  /* 0x0000a200000a7ab9 */ /* 0x000fe20000000800 */
[----:B------:R-:W-:Y:S01]  /*2050*/  IMAD.SHL.U32 R7, R101, 0x80, RZ ;  /* 0x0000008065077824 */ /* 0x000fe200078e00ff */
[C---:B------:R-:W-:Y:S01]  /*2060*/  LOP3.LUT R8, R3.reuse, 0x6, R94, 0xf8, !PT ;  /* 0x0000000603087812 */ /* 0x040fe200078ef85e */
[----:B------:R-:W-:Y:S01]  /*2070*/  UISETP.GT.U32.AND UP0, UPT, UR41, 0x6, UPT ;  /* 0x000000062900788c */ /* 0x000fe2000bf04070 */
[----:B------:R-:W-:Y:S01]  /*2080*/  ISETP.GE.AND P0, PT, R3, UR10, PT ;  /* 0x0000000a03007c0c */ /* 0x000fe2000bf06270 */
[----:B------:R-:W-:Y:S01]  /*2090*/  ULDC.64 UR6, c[0x0][0x5d0] ;  /* 0x0001740000067ab9 */ /* 0x000fe20000000a00 */
[----:B------:R-:W-:Y:S01]  /*20a0*/  ULDC UR11, c[0x0][0x284] ;  /* 0x0000a100000b7ab9 */ /* 0x000fe20000000800 */
[----:B------:R-:W-:Y:S01]  /*20b0*/  @UP1 UIMAD.WIDE.U32 UR4, UR41, 0x24924925, URZ ;  /* 0x24924925290418a5 */ /* 0x000fe2000f8e003f */
[----:B------:R-:W-:Y:S01]  /*20c0*/  SHF.R.S32.HI R9, RZ, 0x1f, R8 ;  /* 0x0000001fff097819 */ /* 0x000fe20000011408 */
[----:B0-----:R-:W-:Y:S01]  /*20d0*/  IMAD R0, R13, UR6, RZ ;  /* 0x000000060d007c24 */ /* 0x001fe2000f8e02ff */
[----:B------:R-:W-:Y:S01]  /*20e0*/  UISETP.LT.U32.AND UP0, UPT, UR43, 0x7, UP0 ;  /* 0x000000072b00788c */ /* 0x000fe20008701070 */
[----:B------:R-:W-:Y:S01]  /*20f0*/  ISETP.GE.OR P0, PT, R7, UR11, P0 ;  /* 0x0000000b07007c0c */ /* 0x000fe20008706670 */
[----:B------:R-:W-:Y:S01]  /*2100*/  @UP1 UIADD3 UR4, UR41, -UR5, URZ ;  /* 0x8000000529041290 */ /* 0x000fe2000fffe03f */
[C---:B------:R-:W-:Y:S01]  /*2110*/  IMAD R11, R99.reuse, UR7, R0 ;  /* 0x00000007630b7c24 */ /* 0x040fe2000f8e0200 */
[----:B------:R-:W-:Y:S01]  /*2120*/  ULDC.64 UR8, c[0x0][0x5c8] ;  /* 0x0001720000087ab9 */ /* 0x000fe20000000a00 */
[----:B------:R-:W-:Y:S01]  /*2130*/  IMAD.WIDE.U32 R4, R99, UR6, R8 ;  /* 0x0000000663047c25 */ /* 0x000fe2000f8e0008 */
[----:B------:R-:W-:-:S02]  /*2140*/  USEL UR6, URZ, 0x1, !UP0 ;  /* 0x000000013f067887 */ /* 0x000fc4000c000000 */
[----:B------:R-:W-:Y:S01]  /*2150*/  @UP1 ULEA.HI UR4, UR4, UR5, URZ, 0x1f ;  /* 0x0000000504041291 */ /* 0x000fe2000f8ff83f */
[----:B------:R-:W-:Y:S01]  /*2160*/  IMAD.WIDE R100, R101, 0x80, R22 ;  /* 0x0000008065647825 */ /* 0x000fe200078e0216 */
[----:B------:R-:W-:Y:S02]  /*2170*/  ULOP3.LUT UR40, UR40, UR6, URZ, 0x3c, !UPT ;  /* 0x0000000628287292 */ /* 0x000fe4000f8e3c3f */
[----:B------:R-:W-:Y:S01]  /*2180*/  @UP1 USHF.R.U32.HI UR4, URZ, 0x2, UR4 ;  /* 0x000000023f041899 */ /* 0x000fe20008011604 */
[----:B------:R-:W-:Y:S02]  /*2190*/  IMAD.IADD R5, R5, 0x1, R11 ;  /* 0x0000000105057824 */ /* 0x000fe400078e020b */
[----:B------:R-:W-:Y:S01]  /*21a0*/  IMAD R11, R101, UR8, RZ ;  /* 0x00000008650b7c24 */ /* 0x000fe2000f8e02ff */
[----:B------:R-:W-:Y:S01]  /*21b0*/  @UP1 ULOP3.LUT UR40, UR40, 0x1, UR4, 0x78, !UPT ;  /* 0x0000000128281892 */ /* 0x000fe2000f8e7804 */
[----:B------:R-:W-:-:S04]  /*21c0*/  IMAD.WIDE.U32 R104, R100, UR8, R4 ;  /* 0x0000000864687c25 */ /* 0x000fc8000f8e0004 */
[----:B------:R-:W-:Y:S02]  /*21d0*/  IMAD R11, R100, UR9, R11 ;  /* 0x00000009640b7c24 */ /* 0x000fe4000f8e020b */
[----:B------:R-:W-:Y:S01]  /*21e0*/  IMAD.MOV.U32 R0, RZ, RZ, -0x1 ;  /* 0xffffffffff007424 */ /* 0x000fe200078e00ff */
[----:B------:R-:W-:Y:S06]  /*21f0*/  @P0 BRA `(.L_x_34) ;  /* 0x0000004000040947 */ /* 0x000fec0003800000 */
[----:B-----5:R-:W-:Y:S01]  /*2200*/  FSETP.NEU.AND P1, PT, R89, RZ, PT ;  /* 0x000000ff5900720b */ /* 0x020fe20003f2d000 */
[----:B------:R-:W-:Y:S01]  /*2210*/  IMAD.IADD R4, R93, 0x1, -R3 ;  /* 0x000000015d047824 */ /* 0x000fe200078e0a03 */
[----:B------:R-:W-:Y:S01]  /*2220*/  BSSY B0, `(.L_x_34) ;  /* 0x00003fe000007945 */ /* 0x000fe20003800000 */
[----:B------:R-:W-:Y:S02]  /*2230*/  IMAD.IADD R3, R98, 0x1, -R7 ;  /* 0x0000000162037824 */ /* 0x000fe400078e0a07 */
[----:B------:R-:W-:Y:S01]  /*2240*/  IMAD.IADD R115, R105, 0x1, R11 ;  /* 0x0000000169737824 */ /* 0x000fe200078e020b */
[----:B------:R-:W-:-:S04]  /*2250*/  ISETP.GT.AND P0, PT, R4, RZ, PT ;  /* 0x000000ff0400720c */ /* 0x000fc80003f04270 */
[----:B------:R-:W-:-:S03]  /*2260*/  ISETP.GT.AND P3, PT, R3, RZ, P0 ;  /* 0x000000ff0300720c */ /* 0x000fc60000764270 */
[----:B------:R-:W-:Y:S10]  /*2270*/  @!P1 BRA `(.L_x_35) ;  /* 0x0000002c00289947 */ /* 0x000ff40003800000 */
[----:B------:R-:W0:Y:S01]  /*2280*/  LDC.64 R108, c[0x0][0x5b8] ;  /* 0x00016e00ff6c7b82 */ /* 0x000e220000000a00 */
[----:B------:R-:W-:-:S07]  /*2290*/  ULDC.64 UR4, c[0x0][0x5c0] ;  /* 0x0001700000047ab9 */ /* 0x000fce0000000a00 */
[----:B------:R-:W1:Y:S08]  /*22a0*/  LDC.64 R110, c[0x0][0x5b0] ;  /* 0x00016c00ff6e7b82 */ /* 0x000e700000000a00 */
[----:B------:R-:W2:Y:S01]  /*22b0*/  LDC.64 R112, c[0x0][0x5a8] ;  /* 0x00016a00ff707b82 */ /* 0x000ea20000000a00 */
[-C--:B0-----:R-:W-:Y:S02]  /*22c0*/  IMAD R6, R13, R108.reuse, RZ ;  /* 0x0000006c0d067224 */ /* 0x081fe400078e02ff */
[----:B------:R-:W-:-:S04]  /*22d0*/  IMAD.WIDE.U32 R106, R99, R108, R8 ;  /* 0x0000006c636a7225 */ /* 0x000fc800078e0008 */
[----:B------:R-:W-:Y:S02]  /*22e0*/  IMAD R105, R99, R109, R6 ;  /* 0x0000006d63697224 */ /* 0x000fe400078e0206 */
[-C--:B-1----:R-:W-:Y:S02]  /*22f0*/  IMAD R5, R101, R110.reuse, RZ ;  /* 0x0000006e65057224 */ /* 0x082fe400078e02ff */
[----:B------:R-:W-:Y:S02]  /*2300*/  IMAD.IADD R13, R107, 0x1, R105 ;  /* 0x000000016b0d7824 */ /* 0x000fe400078e0269 */
[----:B------:R-:W-:Y:S02]  /*2310*/  IMAD.MOV.U32 R12, RZ, RZ, R106 ;  /* 0x000000ffff0c7224 */ /* 0x000fe400078e006a */
[C---:B------:R-:W-:Y:S02]  /*2320*/  IMAD R109, R100.reuse, R111, R5 ;  /* 0x0000006f646d7224 */ /* 0x040fe400078e0205 */
[----:B------:R-:W-:-:S04]  /*2330*/  IMAD.WIDE.U32 R6, R100, R110, R12 ;  /* 0x0000006e64067225 */ /* 0x000fc800078e000c */
[----:B------:R-:W-:Y:S01]  /*2340*/  IMAD.IADD R5, R7, 0x1, R109 ;  /* 0x0000000107057824 */ /* 0x000fe200078e026d */
[----:B--2---:R-:W-:-:S04]  /*2350*/  LEA R14, P1, R6, R112, 0x1 ;  /* 0x00000070060e7211 */ /* 0x004fc800078208ff */
[----:B------:R-:W-:-:S05]  /*2360*/  LEA.HI.X R15, R6, R113, R5, 0x1, P1 ;  /* 0x00000071060f7211 */ /* 0x000fca00008f0c05 */
[----:B------:R0:W2:Y:S01]  /*2370*/  @P3 LDG.E.LTC128B.U16 R5, desc[UR38][R14.64] ;  /* 0x000000260e053981 */ /* 0x0000a2000c1e1520 */
[----:B------:R-:W-:Y:S01]  /*2380*/  IMAD.WIDE.U32 R6, R100, R110, R8 ;  /* 0x0000006e64067225 */ /* 0x000fe200078e0008 */
[----:B------:R-:W-:Y:S03]  /*2390*/  BSSY B1, `(.L_x_36) ;  /* 0x0000013000017945 */ /* 0x000fe60003800000 */
[----:B------:R-:W-:Y:S02]  /*23a0*/  IMAD.IADD R7, R109, 0x1, R7 ;  /* 0x000000016d077824 */ /* 0x000fe400078e0207 */
[----:B------:R-:W-:Y:S01]  /*23b0*/  IMAD.WIDE.U32 R20, R99, R108, R6 ;  /* 0x0000006c63147225 */ /* 0x000fe200078e0006 */
[----:B0-----:R-:W-:-:S03]  /*23c0*/  SHF.L.U64.HI R15, R110, 0x3, R111 ;  /* 0x000000036e0f7819 */ /* 0x001fc6000001026f */
[----:B------:R-:W-:Y:S01]  /*23d0*/  IMAD.IADD R7, R105, 0x1, R21 ;  /* 0x0000000169077824 */ /* 0x000fe200078e0215 */
[----:B------:R-:W-:Y:S01]  /*23e0*/  LEA R6, P4, R20, R112, 0x1 ;  /* 0x0000007014067211 */ /* 0x000fe200078808ff */
[----:B------:R-:W-:-:S03]  /*23f0*/  IMAD.SHL.U32 R14, R110, 0x8, RZ ;  /* 0x000000086e0e7824 */ /* 0x000fc600078e00ff */
[----:B------:R-:W-:Y:S01]  /*2400*/  LEA.HI.X R7, R20, R113, R7, 0x1, P4 ;  /* 0x0000007114077211 */ /* 0x000fe200020f0c07 */
[----:B--2---:R-:W-:-:S05]  /*2410*/  HADD2.F32 R10, -RZ, R5.H0_H0 ;  /* 0x20000005ff0a7230 */ /* 0x004fca0000004100 */
[----:B------:R-:W-:Y:S01]  /*2420*/  FMUL R11, R10, R89 ;  /* 0x000000590a0b7220 */ /* 0x000fe20000400000 */
[----:B------:R-:W-:-:S03]  /*2430*/  LEA R10, P1, R104, UR4, 0x1 ;  /* 0x00000004680a7c11 */ /* 0x000fc6000f8208ff */
[----:B------:R-:W-:Y:S01]  /*2440*/  FFMA R24, R24, R88, R11 ;  /* 0x0000005818187223 */ /* 0x000fe2000000000b */
[----:B------:R-:W-:Y:S02]  /*2450*/  LEA.HI.X R11, R104, UR5, R115, 0x1, P1 ;  /* 0x00000005680b7c11 */ /* 0x000fe400088f0c73 */
[----:B------:R-:W-:Y:S02]  /*2460*/  ISETP.GT.AND P1, PT, R4, 0x1, PT ;  /* 0x000000010400780c */ /* 0x000fe40003f24270 */
[----:B------:R-:W-:Y:S02]  /*2470*/  F2FP.F16.F32.PACK_AB R24, RZ, R24 ;  /* 0x00000018ff18723e */ /* 0x000fe400000000ff */
[----:B------:R-:W-:-:S03]  /*2480*/  ISETP.GT.AND P2, PT, R3, RZ, P1 ;  /* 0x000000ff0300720c */ /* 0x000fc60000f44270 */
[----:B------:R0:W-:Y:S10]  /*2490*/  @P3 STG.E.U16 desc[UR38][R10.64], R24 ;  /* 0x000000180a003986 */ /* 0x0001f4000c101526 */
[----:B------:R-:W-:Y:S05]  /*24a0*/  @!P2 BRA `(.L_x_37) ;  /* 0x000000000004a947 */ /* 0x000fea0003800000 */
[----:B------:R1:W5:Y:S02]  /*24b0*/  LDG.E.LTC128B.U16 R5, desc[UR38][R6.64+0x2] ;  /* 0x0000022606057981 */ /* 0x000364000c1e1520 */
.L_x_37:
[----:B------:R-:W-:Y:S05]  /*24c0*/  BSYNC B1 ;  /* 0x0000000000017941 */ /* 0x000fea0003800000 */
.L_x_36:
[----:B-----5:R-:W-:Y:S01]  /*24d0*/  HADD2.F32 R12, -RZ, R5.H0_H0 ;  /* 0x20000005ff0c7230 */ /* 0x020fe20000004100 */
[----:B------:R-:W-:Y:S01]  /*24e0*/  ISETP.GT.AND P0, PT, R3, 0x8, P0 ;  /* 0x000000080300780c */ /* 0x000fe20000704270 */
[----:B------:R-:W-:Y:S01]  /*24f0*/  IMAD.WIDE.U32 R20, R100, R110, R14 ;  /* 0x0000006e64147225 */ /* 0x000fe200078e000e */
[----:B0-----:R-:W-:-:S03]  /*2500*/  PRMT R24, R5, 0x7610, R24 ;  /* 0x0000761005187816 */ /* 0x001fc60000000018 */
[----:B------:R-:W-:Y:S01]  /*2510*/  FMUL R12, R12, R89 ;  /* 0x000000590c0c7220 */ /* 0x000fe20000400000 */
[----:B------:R-:W-:Y:S01]  /*2520*/  IMAD.IADD R109, R109, 0x1, R21 ;  /* 0x000000016d6d7824 */ /* 0x000fe200078e0215 */
[----:B------:R-:W-:Y:S02]  /*2530*/  IADD3 R106, P3, R106, R20, RZ ;  /* 0x000000146a6a7210 */ /* 0x000fe40007f7e0ff */
[----:B------:R-:W-:-:S03]  /*2540*/  FFMA R12, R25, R88, R12 ;  /* 0x00000058190c7223 */ /* 0x000fc6000000000c */
[----:B------:R-:W-:Y:S01]  /*2550*/  IMAD.X R13, R109, 0x1, R13, P3 ;  /* 0x000000016d0d7824 */ /* 0x000fe200018e060d */
[C---:B------:R-:W-:Y:S02]  /*2560*/  LEA R14, P3, R106.reuse, R112, 0x1 ;  /* 0x000000706a0e7211 */ /* 0x040fe400078608ff */
[----:B------:R-:W-:Y:S02]  /*2570*/  F2FP.F16.F32.PACK_AB R12, RZ, R12 ;  /* 0x0000000cff0c723e */ /* 0x000fe400000000ff */
[----:B------:R-:W-:Y:S02]  /*2580*/  LEA.HI.X R15, R106, R113, R13, 0x1, P3 ;  /* 0x000000716a0f7211 */ /* 0x000fe400018f0c0d */
[----:B------:R-:W-:-:S05]  /*2590*/  PRMT R21, R12, 0x7610, R21 ;  /* 0x000076100c157816 */ /* 0x000fca0000000015 */
[----:B------:R0:W-:Y:S04]  /*25a0*/  @P2 STG.E.U16 desc[UR38][R10.64+0x2], R21 ;  /* 0x000002150a002986 */ /* 0x0001e8000c101526 */
[----:B------:R-:W2:Y:S01]  /*25b0*/  @P0 LDG.E.LTC128B.U16 R24, desc[UR38][R14.64] ;  /* 0x000000260e180981 */ /* 0x000ea2000c1e1520 */
[----:B------:R-:W-:Y:S01]  /*25c0*/  IADD3 R20, P2, R8, R20, RZ ;  /* 0x0000001408147210 */ /* 0x000fe20007f5e0ff */
[----:B------:R-:W-:Y:S01]  /*25d0*/  BSSY B1, `(.L_x_38) ;  /* 0x0000011000017945 */ /* 0x000fe20003800000 */
[C---:B------:R-:W-:Y:S02]  /*25e0*/  SHF.L.U64.HI R13, R90.reuse, 0x1, R91 ;  /* 0x000000015a0d7819 */ /* 0x040fe4000001025b */
[----:B------:R-:W-:Y:S01]  /*25f0*/  ISETP.GT.AND P1, PT, R3, 0x8, P1 ;  /* 0x000000080300780c */ /* 0x000fe20000f24270 */
[----:B0-----:R-:W-:Y:S01]  /*2600*/  IMAD.X R21, R9, 0x1, R109, P2 ;  /* 0x0000000109157824 */ /* 0x001fe200010e066d */
[----:B------:R-:W-:Y:S01]  /*2610*/  LEA R12, P2, R90, R10, 0x1 ;  /* 0x0000000a5a0c7211 */ /* 0x000fe200078408ff */
[----:B------:R-:W-:-:S04]  /*2620*/  IMAD.WIDE.U32 R20, R99, R108, R20 ;  /* 0x0000006c63147225 */ /* 0x000fc800078e0014 */
[----:B------:R-:W-:Y:S02]  /*2630*/  IMAD.X R13, R13, 0x1, R11, P2 ;  /* 0x000000010d0d7824 */ /* 0x000fe400010e060b */
[----:B------:R-:W-:Y:S02]  /*2640*/  IMAD.IADD R9, R105, 0x1, R21 ;  /* 0x0000000169097824 */ /* 0x000fe400078e0215 */
[----:B--2---:R-:W-:-:S05]  /*2650*/  HADD2.F32 R8, -RZ, R24.H0_H0 ;  /* 0x20000018ff087230 */ /* 0x004fca0000004100 */
[----:B------:R-:W-:Y:S01]  /*2660*/  FMUL R5, R8, R89 ;  /* 0x0000005908057220 */ /* 0x000fe20000400000 */
[----:B------:R-:W-:-:S03]  /*2670*/  LEA R8, P3, R20, R112, 0x1 ;  /* 0x0000007014087211 */ /* 0x000fc600078608ff */
[----:B------:R-:W-:Y:S01]  /*2680*/  FFMA R5, R26, R88, R5 ;  /* 0x000000581a057223 */ /* 0x000fe20000000005 */
[----:B------:R-:W-:-:S04]  /*2690*/  LEA.HI.X R9, R20, R113, R9, 0x1, P3 ;  /* 0x0000007114097211 */ /* 0x000fc800018f0c09 */
[----:B------:R-:W-:-:S05]  /*26a0*/  F2FP.F16.F32.PACK_AB R5, RZ, R5 ;  /* 0x00000005ff05723e */ /* 0x000fca00000000ff */
[----:B------:R0:W-:Y:S01]  /*26b0*/  @P0 STG.E.U16 desc[UR38][R12.64], R5 ;  /* 0x000000050c000986 */ /* 0x0001e2000c101526 */
[----:B------:R-:W-:Y:S05]  /*26c0*/  @!P1 BRA `(.L_x_39) ;  /* 0x0000000000049947 */ /* 0x000fea0003800000 */
[----:B------:R2:W5:Y:S02]  /*26d0*/  LDG.E.LTC128B.U16 R24, desc[UR38][R8.64+0x2] ;  /* 0x0000022608187981 */ /* 0x000564000c1e1520 */
.L_x_39:
[----:B------:R-:W-:Y:S05]  /*26e0*/  BSYNC B1 ;  /* 0x0000000000017941 */ /* 0x000fea0003800000 */
.L_x_38:
[----:B-----5:R-:W-:Y:S01]  /*26f0*/  HADD2.F32 R14, -RZ, R24.H0_H0 ;  /* 0x20000018ff0e7230 */ /* 0x020fe20000004100 */
[----:B------:R-:W-:Y:S01]  /*2700*/  ISETP.GT.AND P0, PT, R4, 0x8, PT ;  /* 0x000000080400780c */ /* 0x000fe20003f04270 */
[----:B------:R-:W-:Y:S03]  /*2710*/  BSSY B1, `(.L_x_40) ;  /* 0x0000008000017945 */ /* 0x000fe60003800000 */
[----:B------:R-:W-:Y:S01]  /*2720*/  FMUL R14, R14, R89 ;  /* 0x000000590e0e7220 */ /* 0x000fe20000400000 */
[----:B------:R-:W-:-:S03]  /*2730*/  ISETP.GT.AND P2, PT, R3, RZ, P0 ;  /* 0x000000ff0300720c */ /* 0x000fc60000744270 */
[----:B------:R-:W-:-:S05]  /*2740*/  FFMA R14, R27, R88, R14 ;  /* 0x000000581b0e7223 */ /* 0x000fca000000000e */
[----:B------:R-:W-:-:S05]  /*2750*/  F2FP.F16.F32.PACK_AB R14, RZ, R14 ;  /* 0x0000000eff0e723e */ /* 0x000fca00000000ff */
[----:B------:R3:W-:Y:S01]  /*2760*/  @P1 STG.E.U16 desc[UR38][R12.64+0x2], R14 ;  /* 0x0000020e0c001986 */ /* 0x0007e2000c101526 */
[----:B------:R-:W-:Y:S05]  /*2770*/  @!P2 BRA `(.L_x_41) ;  /* 0x000000000004a947 */ /* 0x000fea0003800000 */
[----:B------:R4:W5:Y:S02]  /*2780*/  LDG.E.LTC128B.U16 R24, desc[UR38][R6.64+0x10] ;  /* 0x0000102606187981 */ /* 0x000964000c1e1520 */
.L_x_41:
[----:B------:R-:W-:Y:S05]  /*2790*/  BSYNC B1 ;  /* 0x0000000000017941 */ /* 0x000fea0003800000 */
.L_x_40:
[----:B---3-5:R-:W-:Y:S01]  /*27a0*/  HADD2.F32 R14, -RZ, R24.H0_H0 ;  /* 0x20000018ff0e7230 */ /* 0x028fe20000004100 */
[----:B------:R-:W-:Y:S01]  /*27b0*/  ISETP.GT.AND P1, PT, R4, 0x9, PT ;  /* 0x000000090400780c */ /* 0x000fe20003f24270 */
[----:B------:R-:W-:Y:S03]  /*27c0*/  BSSY B1, `(.L_x_42) ;  /* 0x0000008000017945 */ /* 0x000fe60003800000 */
[----:B0-----:R-:W-:Y:S01]  /*27d0*/  FMUL R5, R14, R89 ;  /* 0x000000590e057220 */ /* 0x001fe20000400000 */
[----:B------:R-:W-:-:S03]  /*27e0*/  ISETP.GT.AND P3, PT, R3, RZ, P1 ;  /* 0x000000ff0300720c */ /* 0x000fc60000f64270 */
[----:B------:R-:W-:-:S05]  /*27f0*/  FFMA R5, R28, R88, R5 ;  /* 0x000000581c057223 */ /* 0x000fca0000000005 */
[----:B------:R-:W-:-:S05]  /*2800*/  F2FP.F16.F32.PACK_AB R5, RZ, R5 ;  /* 0x00000005ff05723e */ /* 0x000fca00000000ff */
[----:B------:R0:W-:Y:S01]  /*2810*/  @P2 STG.E.U16 desc[UR38][R10.64+0x10], R5 ;  /* 0x000010050a002986 */ /* 0x0001e2000c101526 */
[----:B------:R-:W-:Y:S05]  /*2820*/  @!P3 BRA `(.L_x_43) ;  /* 0x000000000004b947 */ /* 0x000fea0003800000 */
[----:B------:R3:W5:Y:S02]  /*2830*/  LDG.E.LTC128B.U16 R24, desc[UR38][R6.64+0x12] ;  /* 0x0000122606187981 */ /* 0x000764000c1e1520 */
.L_x_43:
[----:B------:R-:W-:Y:S05]  /*2840*/  BSYNC B1 ;  /* 0x0000000000017941 */ /* 0x000fea0003800000 */
.L_x_42:
[----:B-----5:R-:W-:Y:S01]  /*2850*/  HADD2.F32 R14, -RZ, R24.H0_H0 ;  /* 0x20000018ff0e7230 */ /* 0x020fe20000004100 */
[----:B------:R-:W-:Y:S01]  /*2860*/  ISETP.GT.AND P0, PT, R3, 0x8, P0 ;  /* 0x000000080300780c */ /* 0x000fe20000704270 */
[----:B------:R-:W-:Y:S03]  /*2870*/  BSSY B1, `(.L_x_44) ;  /* 0x0000007000017945 */ /* 0x000fe60003800000 */
[----:B------:R-:W-:-:S04]  /*2880*/  FMUL R14, R14, R89 ;  /* 0x000000590e0e7220 */ /* 0x000fc80000400000 */
[----:B------:R-:W-:-:S05]  /*2890*/  FFMA R14, R29, R88, R14 ;  /* 0x000000581d0e7223 */ /* 0x000fca000000000e */
[----:B------:R-:W-:-:S05]  /*28a0*/  F2FP.F16.F32.PACK_AB R14, RZ, R14 ;  /* 0x0000000eff0e723e */ /* 0x000fca00000000ff */
[----:B------:R0:W-:Y:S01]  /*28b0*/  @P3 STG.E.U16 desc[UR38][R10.64+0x12], R14 ;  /* 0x0000120e0a003986 */ /* 0x0001e2000c101526 */
[----:B------:R-:W-:Y:S05]  /*28c0*/  @!P0 BRA `(.L_x_45) ;  /* 0x0000000000048947 */ /* 0x000fea0003800000 */
[----:B------:R0:W5:Y:S02]  /*28d0*/  LDG.E.LTC128B.U16 R24, desc[UR38][R8.64+0x10] ;  /* 0x0000102608187981 */ /* 0x000164000c1e1520 */
.L_x_45:
[----:B------:R-:W-:Y:S05]  /*28e0*/  BSYNC B1 ;  /* 0x0000000000017941 */ /* 0x000fea0003800000 */
.L_x_44:
[----:B0----5:R-:W-:Y:S01]  /*28f0*/  HADD2.F32 R14, -RZ, R24.H0_H0 ;  /* 0x20000018ff0e7230 */ /* 0x021fe20000004100 */
        /* <DEDUP_REMOVED lines=8> */
.L_x_47:
[----:B------:R-:W-:Y:S05]  /*2980*/  BSYNC B1 ;  /* 0x0000000000017941 */ /* 0x000fea0003800000 */
.L_x_46:
        /* <DEDUP_REMOVED lines=10> */
.L_x_49:
[----:B------:R-:W-:Y:S05]  /*2a30*/  BSYNC B1 ;  /* 0x0000000000017941 */ /* 0x000fea0003800000 */
.L_x_48:
[----:B0----5:R-:W-:Y:S01]  /*2a40*/  HADD2.F32 R14, -RZ, R24.H0_H0 ;  /* 0x20000018ff0e7230 */ /* 0x021fe20000004100 */
        /* <DEDUP_REMOVED lines=9> */
.L_x_51:
[----:B------:R-:W-:Y:S05]  /*2ae0*/  BSYNC B1 ;  /* 0x0000000000017941 */ /* 0x000fea0003800000 */
.L_x_50:
        /* <DEDUP_REMOVED lines=9> */
.L_x_53:
[----:B------:R-:W-:Y:S05]  /*2b80*/  BSYNC B1 ;  /* 0x0000000000017941 */ /* 0x000fea0003800000 */
.L_x_52:
        /* <DEDUP_REMOVED lines=9> */
.L_x_55:
[----:B------:R-:W-:Y:S05]  /*2c20*/  BSYNC B1 ;  /* 0x0000000000017941 */ /* 0x000fea0003800000 */
.L_x_54:
        /* <DEDUP_REMOVED lines=10> */
.L_x_57:
[----:B------:R-:W-:Y:S05]  /*2cd0*/  BSYNC B1 ;  /* 0x0000000000017941 */ /* 0x000fea0003800000 */
.L_x_56:
        /* <DEDUP_REMOVED lines=10> */
.L_x_59:
[----:B------:R-:W-:Y:S05]  /*2d80*/  BSYNC B1 ;  /* 0x0000000000017941 */ /* 0x000fea0003800000 */
.L_x_58:
        /* <DEDUP_REMOVED lines=9> */
.L_x_61:
[----:B------:R-:W-:Y:S05]  /*2e20*/  BSYNC B1 ;  /* 0x0000000000017941 */ /* 0x000fea0003800000 */
.L_x_60:
        /* <DEDUP_REMOVED lines=9> */
.L_x_63:
[----:B------:R-:W-:Y:S05]  /*2ec0*/  BSYNC B1 ;  /* 0x0000000000017941 */ /* 0x000fea0003800000 */
.L_x_62:
        /* <DEDUP_REMOVED lines=10> */
.L_x_65:
[----:B------:R-:W-:Y:S05]  /*2f70*/  BSYNC B1 ;  /* 0x0000000000017941 */ /* 0x000fea0003800000 */
.L_x_64:
        /* <DEDUP_REMOVED lines=10> */
.L_x_67:
[----:B------:R-:W-:Y:S05]  /*3020*/  BSYNC B1 ;  /* 0x0000000000017941 */ /* 0x000fea0003800000 */
.L_x_66:
        /* <DEDUP_REMOVED lines=9> */
.L_x_69:
[----:B------:R-:W-:Y:S05]  /*30c0*/  BSYNC B1 ;  /* 0x0000000000017941 */ /* 0x000fea0003800000 */
.L_x_68:
        /* <DEDUP_REMOVED lines=9> */
.L_x_71:
[----:B------:R-:W-:Y:S05]  /*3160*/  BSYNC B1 ;  /* 0x0000000000017941 */ /* 0x000fea0003800000 */
.L_x_70:
        /* <DEDUP_REMOVED lines=10> */
.L_x_73:
[----:B------:R-:W-:Y:S05]  /*3210*/  BSYNC B1 ;  /* 0x0000000000017941 */ /* 0x000fea0003800000 */
.L_x_72:
        /* <DEDUP_REMOVED lines=10> */
.L_x_75:
[----:B------:R-:W-:Y:S05]  /*32c0*/  BSYNC B1 ;  /* 0x0000000000017941 */ /* 0x000fea0003800000 */
.L_x_74:
        /* <DEDUP_REMOVED lines=9> */
.L_x_77:
[----:B------:R-:W-:Y:S05]  /*3360*/  BSYNC B1 ;  /* 0x0000000000017941 */ /* 0x000fea0003800000 */
.L_x_76:
        /* <DEDUP_REMOVED lines=9> */
.L_x_79:
[----:B------:R-:W-:Y:S05]  /*3400*/  BSYNC B1 ;  /* 0x0000000000017941 */ /* 0x000fea0003800000 */
.L_x_78:
        /* <DEDUP_REMOVED lines=10> */
.L_x_81:
[----:B------:R-:W-:Y:S05]  /*34b0*/  BSYNC B1 ;  /* 0x0000000000017941 */ /* 0x000fea0003800000 */
.L_x_80:
        /* <DEDUP_REMOVED lines=10> */
.L_x_83:
[----:B------:R-:W-:Y:S05]  /*3560*/  BSYNC B1 ;  /* 0x0000000000017941 */ /* 0x000fea0003800000 */
.L_x_82:
        /* <DEDUP_REMOVED lines=9> */
.L_x_85:
[----:B------:R-:W-:Y:S05]  /*3600*/  BSYNC B1 ;  /* 0x0000000000017941 */ /* 0x000fea0003800000 */
.L_x_84:
        /* <DEDUP_REMOVED lines=9> */
.L_x_87:
[----:B------:R-:W-:Y:S05]  /*36a0*/  BSYNC B1 ;  /* 0x0000000000017941 */ /* 0x000fea0003800000 */
.L_x_86:
        /* <DEDUP_REMOVED lines=10> */
.L_x_89:
[----:B------:R-:W-:Y:S05]  /*3750*/  BSYNC B1 ;  /* 0x0000000000017941 */ /* 0x000fea0003800000 */
.L_x_88:
        /* <DEDUP_REMOVED lines=10> */
.L_x_91:
[----:B------:R-:W-:Y:S05]  /*3800*/  BSYNC B1 ;  /* 0x0000000000017941 */ /* 0x000fea0003800000 */
.L_x_90:
        /* <DEDUP_REMOVED lines=9> */
.L_x_93:
[----:B------:R-:W-:Y:S05]  /*38a0*/  BSYNC B1 ;  /* 0x0000000000017941 */ /* 0x000fea0003800000 */
.L_x_92:
        /* <DEDUP_REMOVED lines=9> */
.L_x_95:
[----:B------:R-:W-:Y:S05]  /*3940*/  BSYNC B1 ;  /* 0x0000000000017941 */ /* 0x000fea0003800000 */
.L_x_94:
        /* <DEDUP_REMOVED lines=10> */
.L_x_97:
[----:B------:R-:W-:Y:S05]  /*39f0*/  BSYNC B1 ;  /* 0x0000000000017941 */ /* 0x000fea0003800000 */
.L_x_96:
        /* <DEDUP_REMOVED lines=10> */
.L_x_99:
[----:B------:R-:W-:Y:S05]  /*3aa0*/  BSYNC B1 ;  /* 0x0000000000017941 */ /* 0x000fea0003800000 */
.L_x_98:
        /* <DEDUP_REMOVED lines=9> */
.L_x_101:
[----:B------:R-:W-:Y:S05]  /*3b40*/  BSYNC B1 ;  /* 0x0000000000017941 */ /* 0x000fea0003800000 */
.L_x_100:
        /* <DEDUP_REMOVED lines=9> */
.L_x_103:
[----:B------:R-:W-:Y:S05]  /*3be0*/  BSYNC B1 ;  /* 0x0000000000017941 */ /* 0x000fea0003800000 */
.L_x_102:
        /* <DEDUP_REMOVED lines=10> */
.L_x_105:
[----:B------:R-:W-:Y:S05]  /*3c90*/  BSYNC B1 ;  /* 0x0000000000017941 */ /* 0x000fea0003800000 */
.L_x_104:
        /* <DEDUP_REMOVED lines=10> */
.L_x_107:
[----:B------:R-:W-:Y:S05]  /*3d40*/  BSYNC B1 ;  /* 0x0000000000017941 */ /* 0x000fea0003800000 */
.L_x_106:
        /* <DEDUP_REMOVED lines=9> */
.L_x_109:
[----:B------:R-:W-:Y:S05]  /*3de0*/  BSYNC B1 ;  /* 0x0000000000017941 */ /* 0x000fea0003800000 */
.L_x_108:
        /* <DEDUP_REMOVED lines=9> */
.L_x_111:
[----:B------:R-:W-:Y:S05]  /*3e80*/  BSYNC B1 ;  /* 0x0000000000017941 */ /* 0x000fea0003800000 */
.L_x_110:
        /* <DEDUP_REMOVED lines=10> */
.L_x_113:
[----:B------:R-:W-:Y:S05]  /*3f30*/  BSYNC B1 ;  /* 0x0000000000017941 */ /* 0x000fea0003800000 */
.L_x_112:
        /* <DEDUP_REMOVED lines=10> */
.L_x_115:
[----:B------:R-:W-:Y:S05]  /*3fe0*/  BSYNC B1 ;  /* 0x0000000000017941 */ /* 0x000fea0003800000 */
.L_x_114:
        /* <DEDUP_REMOVED lines=9> */
.L_x_117:
[----:B------:R-:W-:Y:S05]  /*4080*/  BSYNC B1 ;  /* 0x0000000000017941 */ /* 0x000fea0003800000 */
.L_x_116:
        /* <DEDUP_REMOVED lines=9> */
.L_x_119:
[----:B------:R-:W-:Y:S05]  /*4120*/  BSYNC B1 ;  /* 0x0000000000017941 */ /* 0x000fea0003800000 */
.L_x_118:
        /* <DEDUP_REMOVED lines=10> */
.L_x_121:
[----:B------:R-:W-:Y:S05]  /*41d0*/  BSYNC B1 ;  /* 0x0000000000017941 */ /* 0x000fea0003800000 */
.L_x_120:
        /* <DEDUP_REMOVED lines=10> */
.L_x_123:
[----:B------:R-:W-:Y:S05]  /*4280*/  BSYNC B1 ;  /* 0x0000000000017941 */ /* 0x000fea0003800000 */
.L_x_122:
        /* <DEDUP_REMOVED lines=9> */
.L_x_125:
[----:B------:R-:W-:Y:S05]  /*4320*/  BSYNC B1 ;  /* 0x0000000000017941 */ /* 0x000fea0003800000 */
.L_x_124:
        /* <DEDUP_REMOVED lines=9> */
.L_x_127:
[----:B------:R-:W-:Y:S05]  /*43c0*/  BSYNC B1 ;  /* 0x0000000000017941 */ /* 0x000fea0003800000 */
.L_x_126:
        /* <DEDUP_REMOVED lines=10> */
.L_x_129:
[----:B------:R-:W-:Y:S05]  /*4470*/  BSYNC B1 ;  /* 0x0000000000017941 */ /* 0x000fea0003800000 */
.L_x_128:
        /* <DEDUP_REMOVED lines=10> */
.L_x_131:
[----:B------:R-:W-:Y:S05]  /*4520*/  BSYNC B1 ;  /* 0x0000000000017941 */ /* 0x000fea0003800000 */
.L_x_130:
        /* <DEDUP_REMOVED lines=9> */
.L_x_133:
[----:B------:R-:W-:Y:S05]  /*45c0*/  BSYNC B1 ;  /* 0x0000000000017941 */ /* 0x000fea0003800000 */
.L_x_132:
        /* <DEDUP_REMOVED lines=9> */
.L_x_135:
[----:B------:R-:W-:Y:S05]  /*4660*/  BSYNC B1 ;  /* 0x0000000000017941 */ /* 0x000fea0003800000 */
.L_x_134:
        /* <DEDUP_REMOVED lines=10> */
.L_x_137:
[----:B------:R-:W-:Y:S05]  /*4710*/  BSYNC B1 ;  /* 0x0000000000017941 */ /* 0x000fea0003800000 */
.L_x_136:
        /* <DEDUP_REMOVED lines=10> */
.L_x_139:
[----:B------:R-:W-:Y:S05]  /*47c0*/  BSYNC B1 ;  /* 0x0000000000017941 */ /* 0x000fea0003800000 */
.L_x_138:
        /* <DEDUP_REMOVED lines=9> */
.L_x_141:
[----:B------:R-:W-:Y:S05]  /*4860*/  BSYNC B1 ;  /* 0x0000000000017941 */ /* 0x000fea0003800000 */
.L_x_140:
        /* <DEDUP_REMOVED lines=9> */
.L_x_143:
[----:B------:R-:W-:Y:S05]  /*4900*/  BSYNC B1 ;  /* 0x0000000000017941 */ /* 0x000fea0003800000 */
.L_x_142:
        /* <DEDUP_REMOVED lines=10> */
.L_x_145:
[----:B------:R-:W-:Y:S05]  /*49b0*/  BSYNC B1 ;  /* 0x0000000000017941 */ /* 0x000fea0003800000 */
.L_x_144:
        /* <DEDUP_REMOVED lines=10> */
.L_x_147:
[----:B------:R-:W-:Y:S05]  /*4a60*/  BSYNC B1 ;  /* 0x0000000000017941 */ /* 0x000fea0003800000 */
.L_x_146:
        /* <DEDUP_REMOVED lines=9> */
.L_x_149:
[----:B------:R-:W-:Y:S05]  /*4b00*/  BSYNC B1 ;  /* 0x0000000000017941 */ /* 0x000fea0003800000 */
.L_x_148:
        /* <DEDUP_REMOVED lines=9> */
.L_x_151:
[----:B------:R-:W-:Y:S05]  /*4ba0*/  BSYNC B1 ;  /* 0x0000000000017941 */ /* 0x000fea0003800000 */
.L_x_150:
        /* <DEDUP_REMOVED lines=10> */
.L_x_153:
[----:B------:R-:W-:Y:S05]  /*4c50*/  BSYNC B1 ;  /* 0x0000000000017941 */ /* 0x000fea0003800000 */
.L_x_152:
[----:B0----5:R-:W-:Y:S01]  /*4c60*/  HADD2.F32 R14, -RZ, R24.H0_H0 ;  /* 0x20000018ff0e7230 */ /* 0x021fe20000004100 */
[----:B------:R-:W-:Y:S01]  /*4c70*/  ISETP.GT.AND P1, PT, R4, 0x79, PT ;  /* 0x000000790400780c */ /* 0x000fe20003f24270 */
[----:B------:R-:W-:Y:S01]  /*4c80*/  @P2 IMAD.MOV.U32 R4, RZ, RZ, R10 ;  /* 0x000000ffff042224 */ /* 0x000fe200078e000a */
[----:B------:R-:W-:Y:S02]  /*4c90*/  BSSY B1, `(.L_x_154) ;  /* 0x000000a000017945 */ /* 0x000fe40003800000 */
[----:B------:R-:W-:Y:S01]  /*4ca0*/  FMUL R5, R14, R89 ;  /* 0x000000590e057220 */ /* 0x000fe20000400000 */
[----:B------:R-:W-:-:S03]  /*4cb0*/  ISETP.GT.AND P3, PT, R3, RZ, P1 ;  /* 0x000000ff0300720c */ /* 0x000fc60000f64270 */
[----:B------:R-:W-:-:S05]  /*4cc0*/  FFMA R5, R84, R88, R5 ;  /* 0x0000005854057223 */ /* 0x000fca0000000005 */
[----:B------:R-:W-:-:S04]  /*4cd0*/  F2FP.F16.F32.PACK_AB R5, RZ, R5 ;  /* 0x00000005ff05723e */ /* 0x000fc800000000ff */
[----:B------:R-:W-:Y:S01]  /*4ce0*/  PRMT R14, R5, 0x7610, R14 ;  /* 0x00007610050e7816 */ /* 0x000fe2000000000e */
[----:B------:R-:W-:-:S05]  /*4cf0*/  @P2 IMAD.MOV.U32 R5, RZ, RZ, R11 ;  /* 0x000000ffff052224 */ /* 0x000fca00078e000b */
[----:B------:R0:W-:Y:S01]  /*4d00*/  @P2 STG.E.U16 desc[UR38][R4.64+0xf0], R14 ;  /* 0x0000f00e04002986 */ /* 0x0001e2000c101526 */
[----:B------:R-:W-:Y:S05]  /*4d10*/  @!P3 BRA `(.L_x_155) ;  /* 0x000000000004b947 */ /* 0x000fea0003800000 */
[----:B------:R0:W5:Y:S02]  /*4d20*/  LDG.E.LTC128B.U16 R24, desc[UR38][R6.64+0xf2] ;  /* 0x0000f22606187981 */ /* 0x000164000c1e1520 */
.L_x_155:
[----:B------:R-:W-:Y:S05]  /*4d30*/  BSYNC B1 ;  /* 0x0000000000017941 */ /* 0x000fea0003800000 */
.L_x_154:
        /* <DEDUP_REMOVED lines=9> */
.L_x_157:
[----:B------:R-:W-:Y:S05]  /*4dd0*/  BSYNC B1 ;  /* 0x0000000000017941 */ /* 0x000fea0003800000 */
.L_x_156:
[----:B0----5:R-:W-:Y:S01]  /*4de0*/  HADD2.F32 R4, -RZ, R24.H0_H0 ;  /* 0x20000018ff047230 */ /* 0x021fe20000004100 */
[----:B------:R-:W-:Y:S01]  /*4df0*/  ISETP.GT.AND P1, PT, R3, 0x8, P1 ;  /* 0x000000080300780c */ /* 0x000fe20000f24270 */
[----:B------:R-:W-:Y:S03]  /*4e00*/  BSSY B1, `(.L_x_158) ;  /* 0x000000a000017945 */ /* 0x000fe60003800000 */
[----:B------:R-:W-:Y:S01]  /*4e10*/  FMUL R5, R4, R89 ;  /* 0x0000005904057220 */ /* 0x000fe20000400000 */
[----:B------:R-:W-:-:S03]  /*4e20*/  @P0 IMAD.MOV.U32 R4, RZ, RZ, R12 ;  /* 0x000000ffff040224 */ /* 0x000fc600078e000c */
[----:B------:R-:W-:-:S05]  /*4e30*/  FFMA R5, R86, R88, R5 ;  /* 0x0000005856057223 */ /* 0x000fca0000000005 */
[----:B------:R-:W-:-:S04]  /*4e40*/  F2FP.F16.F32.PACK_AB R5, RZ, R5 ;  /* 0x00000005ff05723e */ /* 0x000fc800000000ff */
[----:B-1-34-:R-:W-:Y:S01]  /*4e50*/  PRMT R6, R5, 0x7610, R6 ;  /* 0x0000761005067816 */ /* 0x01afe20000000006 */
[----:B------:R-:W-:-:S05]  /*4e60*/  @P0 IMAD.MOV.U32 R5, RZ, RZ, R13 ;  /* 0x000000ffff050224 */ /* 0x000fca00078e000d */
[----:B------:R0:W-:Y:S01]  /*4e70*/  @P0 STG.E.U16 desc[UR38][R4.64+0xf0], R6 ;  /* 0x0000f00604000986 */ /* 0x0001e2000c101526 */
[----:B------:R-:W-:Y:S05]  /*4e80*/  @!P1 BRA `(.L_x_159) ;  /* 0x0000000000049947 */ /* 0x000fea0003800000 */
[----:B------:R1:W5:Y:S02]  /*4e90*/  LDG.E.LTC128B.U16 R24, desc[UR38][R8.64+0xf2] ;  /* 0x0000f22608187981 */ /* 0x000364000c1e1520 */
.L_x_159:
[----:B------:R-:W-:Y:S05]  /*4ea0*/  BSYNC B1 ;  /* 0x0000000000017941 */ /* 0x000fea0003800000 */
.L_x_158:
[----:B------:R-:W-:Y:S05]  /*4eb0*/  @!P1 BRA `(.L_x_160) ;  /* 0x0000001000d09947 */ /* 0x000fea0003800000 */
[----:B-----5:R-:W-:-:S05]  /*4ec0*/  HADD2.F32 R24, -RZ, R24.H0_H0 ;  /* 0x20000018ff187230 */ /* 0x020fca0000004100 */
[----:B------:R-:W-:-:S04]  /*4ed0*/  FMUL R24, R24, R89 ;  /* 0x0000005918187220 */ /* 0x000fc80000400000 */
[----:B------:R-:W-:-:S05]  /*4ee0*/  FFMA R24, R87, R88, R24 ;  /* 0x0000005857187223 */ /* 0x000fca0000000018 */
[----:B------:R-:W-:-:S05]  /*4ef0*/  F2FP.F16.F32.PACK_AB R24, RZ, R24 ;  /* 0x00000018ff18723e */ /* 0x000fca00000000ff */
[----:B------:R3:W-:Y:S01]  /*4f00*/  STG.E.U16 desc[UR38][R12.64+0xf2], R24 ;  /* 0x0000f2180c007986 */ /* 0x0007e2000c101526 */
[----:B------:R-:W-:Y:S05]  /*4f10*/  BRA `(.L_x_160) ;  /* 0x0000001000b87947 */ /* 0x000fea0003800000 */
.L_x_35:
[----:B------:R-:W-:Y:S01]  /*4f20*/  ISETP.GT.AND P2, PT, R4, 0x1, PT ;  /* 0x000000010400780c */ /* 0x000fe20003f44270 */
[----:B------:R-:W-:Y:S01]  /*4f30*/  ULDC.64 UR4, c[0x0][0x5c0] ;  /* 0x0001700000047ab9 */ /* 0x000fe20000000a00 */
[-C--:B------:R-:W-:Y:S01]  /*4f40*/  FMUL R24, R24, R88.reuse ;  /* 0x0000005818187220 */ /* 0x080fe20000400000 */
[-C--:B------:R-:W-:Y:S01]  /*4f50*/  FMUL R25, R25, R88.reuse ;  /* 0x0000005819197220 */ /* 0x080fe20000400000 */
[----:B------:R-:W-:Y:S01]  /*4f60*/  ISETP.GT.AND P1, PT, R3, RZ, P2 ;  /* 0x000000ff0300720c */ /* 0x000fe20001724270 */
[-C--:B------:R-:W-:Y:S01]  /*4f70*/  FMUL R26, R26, R88.reuse ;  /* 0x000000581a1a7220 */ /* 0x080fe20000400000 */
[----:B------:R-:W-:Y:S01]  /*4f80*/  LEA R6, P4, R104, UR4, 0x1 ;  /* 0x0000000468067c11 */ /* 0x000fe2000f8808ff */
[----:B------:R-:W-:Y:S01]  /*4f90*/  FMUL R27, R27, R88 ;  /* 0x000000581b1b7220 */ /* 0x000fe20000400000 */
[----:B------:R-:W-:Y:S01]  /*4fa0*/  F2FP.F16.F32.PACK_AB R24, RZ, R24 ;  /* 0x00000018ff18723e */ /* 0x000fe200000000ff */
[-C--:B------:R-:W-:Y:S01]  /*4fb0*/  FMUL R28, R28, R88.reuse ;  /* 0x000000581c1c7220 */ /* 0x080fe20000400000 */
[----:B------:R-:W-:Y:S01]  /*4fc0*/  LEA.HI.X R7, R104, UR5, R115, 0x1, P4 ;  /* 0x0000000568077c11 */ /* 0x000fe2000a0f0c73 */
[-C--:B------:R-:W-:Y:S01]  /*4fd0*/  FMUL R29, R29, R88.reuse ;  /* 0x000000581d1d7220 */ /* 0x080fe20000400000 */
[----:B------:R-:W-:Y:S01]  /*4fe0*/  F2FP.F16.F32.PACK_AB R25, RZ, R25 ;  /* 0x00000019ff19723e */ /* 0x000fe200000000ff */
[-C--:B------:R-:W-:Y:S01]  /*4ff0*/  FMUL R30, R30, R88.reuse ;  /* 0x000000581e1e7220 */ /* 0x080fe20000400000 */
[----:B------:R-:W-:Y:S01]  /*5000*/  ISETP.GT.AND P2, PT, R3, 0x8, P2 ;  /* 0x000000080300780c */ /* 0x000fe20001744270 */
[----:B------:R-:W-:Y:S01]  /*5010*/  @P3 STG.E.U16 desc[UR38][R6.64], R24 ;  /* 0x0000001806003986 */ /* 0x000fe2000c101526 */
[C---:B------:R-:W-:Y:S01]  /*5020*/  SHF.L.U64.HI R5, R90.reuse, 0x1, R91 ;  /* 0x000000015a057819 */ /* 0x040fe2000001025b */
[----:B------:R-:W-:Y:S01]  /*5030*/  FMUL R31, R31, R88 ;  /* 0x000000581f1f7220 */ /* 0x000fe20000400000 */
[----:B------:R-:W-:Y:S01]  /*5040*/  LEA R8, P3, R90, R6, 0x1 ;  /* 0x000000065a087211 */ /* 0x000fe200078608ff */
[----:B------:R-:W-:Y:S01]  /*5050*/  @P1 STG.E.U16 desc[UR38][R6.64+0x2], R25 ;  /* 0x0000021906001986 */ /* 0x000fe2000c101526 */
[----:B------:R-:W-:Y:S01]  /*5060*/  ISETP.GT.AND P1, PT, R3, 0x8, P0 ;  /* 0x000000080300780c */ /* 0x000fe20000724270 */
[----:B------:R-:W-:Y:S01]  /*5070*/  FMUL R32, R32, R88 ;  /* 0x0000005820207220 */ /* 0x000fe20000400000 */
[----:B------:R-:W-:Y:S01]  /*5080*/  F2FP.F16.F32.PACK_AB R26, RZ, R26 ;  /* 0x0000001aff1a723e */ /* 0x000fe200000000ff */
[----:B------:R-:W-:Y:S01]  /*5090*/  IMAD.X R9, R5, 0x1, R7, P3 ;  /* 0x0000000105097824 */ /* 0x000fe200018e0607 */
[----:B------:R-:W-:Y:S01]  /*50a0*/  F2FP.F16.F32.PACK_AB R27, RZ, R27 ;  /* 0x0000001bff1b723e */ /* 0x000fe200000000ff */
[-C--:B------:R-:W-:Y:S01]  /*50b0*/  FMUL R33, R33, R88.reuse ;  /* 0x0000005821217220 */ /* 0x080fe20000400000 */
[----:B------:R-:W-:Y:S01]  /*50c0*/  ISETP.GT.AND P0, PT, R4, 0x8, PT ;  /* 0x000000080400780c */ /* 0x000fe20003f04270 */
[----:B------:R-:W-:Y:S01]  /*50d0*/  FMUL R34, R34, R88 ;  /* 0x0000005822227220 */ /* 0x000fe20000400000 */
[----:B------:R-:W-:Y:S01]  /*50e0*/  F2FP.F16.F32.PACK_AB R28, RZ, R28 ;  /* 0x0000001cff1c723e */ /* 0x000fe200000000ff */
[-C--:B------:R-:W-:Y:S01]  /*50f0*/  FMUL R35, R35, R88.reuse ;  /* 0x0000005823237220 */ /* 0x080fe20000400000 */
[C---:B------:R-:W-:Y:S01]  /*5100*/  ISETP.GT.AND P4, PT, R3.reuse, RZ, P0 ;  /* 0x000000ff0300720c */ /* 0x040fe20000784270 */
[-C--:B------:R-:W-:Y:S01]  /*5110*/  FMUL R36, R36, R88.reuse ;  /* 0x0000005824247220 */ /* 0x080fe20000400000 */
[----:B------:R-:W-:Y:S01]  /*5120*/  F2FP.F16.F32.PACK_AB R29, RZ, R29 ;  /* 0x0000001dff1d723e */ /* 0x000fe200000000ff */
[----:B------:R-:W-:Y:S01]  /*5130*/  @P1 STG.E.U16 desc[UR38][R8.64], R26 ;  /* 0x0000001a08001986 */ /* 0x000fe2000c101526 */
[----:B------:R-:W-:Y:S01]  /*5140*/  ISETP.GT.AND P1, PT, R3, 0x8, P0 ;  /* 0x000000080300780c */ /* 0x000fe20000724270 */
[----:B------:R-:W-:Y:S01]  /*5150*/  FMUL R37, R37, R88 ;  /* 0x0000005825257220 */ /* 0x000fe20000400000 */
[----:B------:R-:W-:Y:S01]  /*5160*/  F2FP.F16.F32.PACK_AB R30, RZ, R30 ;  /* 0x0000001eff1e723e */ /* 0x000fe200000000ff */
[----:B------:R-:W-:Y:S01]  /*5170*/  @P2 STG.E.U16 desc[UR38][R8.64+0x2], R27 ;  /* 0x0000021b08002986 */ /* 0x000fe2000c101526 */
[----:B------:R-:W-:Y:S01]  /*5180*/  ISETP.GT.AND P2, PT, R4, 0x9, PT ;  /* 0x000000090400780c */ /* 0x000fe20003f44270 */
[-C--:B------:R-:W-:Y:S01]  /*5190*/  FMUL R38, R38, R88.reuse ;  /* 0x0000005826267220 */ /* 0x080fe20000400000 */
[----:B------:R-:W-:Y:S01]  /*51a0*/  F2FP.F16.F32.PACK_AB R31, RZ, R31 ;  /* 0x0000001fff1f723e */ /* 0x000fe200000000ff */
[-C--:B------:R-:W-:Y:S01]  /*51b0*/  FMUL R39, R39, R88.reuse ;  /* 0x0000005827277220 */ /* 0x080fe20000400000 */
[C---:B------:R-:W-:Y:S01]  /*51c0*/  ISETP.GT.AND P3, PT, R3.reuse, RZ, P2 ;  /* 0x000000ff0300720c */ /* 0x040fe20001764270 */
[----:B------:R-:W-:Y:S01]  /*51d0*/  @P4 STG.E.U16 desc[UR38][R6.64+0x10], R28 ;  /* 0x0000101c06004986 */ /* 0x000fe2000c101526 */
[----:B------:R-:W-:Y:S01]  /*51e0*/  ISETP.GT.AND P2, PT, R3, 0x8, P2 ;  /* 0x000000080300780c */ /* 0x000fe20001744270 */
[-C--:B------:R-:W-:Y:S01]  /*51f0*/  FMUL R40, R40, R88.reuse ;  /* 0x0000005828287220 */ /* 0x080fe20000400000 */
[----:B------:R-:W-:Y:S01]  /*5200*/  ISETP.GT.AND P0, PT, R4, 0x10, PT ;  /* 0x000000100400780c */ /* 0x000fe20003f04270 */
[----:B------:R-:W-:Y:S01]  /*5210*/  FMUL R41, R41, R88 ;  /* 0x0000005829297220 */ /* 0x000fe20000400000 */
[----:B------:R-:W-:Y:S01]  /*5220*/  F2FP.F16.F32.PACK_AB R32, RZ, R32 ;  /* 0x00000020ff20723e */ /* 0x000fe200000000ff */
[-C--:B------:R-:W-:Y:S01]  /*5230*/  FMUL R42, R42, R88.reuse ;  /* 0x000000582a2a7220 */ /* 0x080fe20000400000 */
[----:B------:R-:W-:Y:S01]  /*5240*/  ISETP.GT.AND P4, PT, R3, RZ, P0 ;  /* 0x000000ff0300720c */ /* 0x000fe20000784270 */
[-C--:B------:R-:W-:Y:S01]  /*5250*/  FMUL R43, R43, R88.reuse ;  /* 0x000000582b2b7220 */ /* 0x080fe20000400000 */
[----:B------:R-:W-:Y:S01]  /*5260*/  F2FP.F16.F32.PACK_AB R33, RZ, R33 ;  /* 0x00000021ff21723e */ /* 0x000fe200000000ff */
[----:B------:R-:W-:Y:S01]  /*5270*/  FMUL R44, R44, R88 ;  /* 0x000000582c2c7220 */ /* 0x000fe20000400000 */
[----:B------:R-:W-:Y:S01]  /*5280*/  F2FP.F16.F32.PACK_AB R34, RZ, R34 ;  /* 0x00000022ff22723e */ /* 0x000fe200000000ff */
[----:B------:R-:W-:Y:S01]  /*5290*/  @P3 STG.E.U16 desc[UR38][R6.64+0x12], R29 ;  /* 0x0000121d06003986 */ /* 0x000fe2000c101526 */
[----:B------:R-:W-:Y:S01]  /*52a0*/  ISETP.GT.AND P3, PT, R4, 0x11, PT ;  /* 0x000000110400780c */ /* 0x000fe20003f64270 */
[-C--:B------:R-:W-:Y:S01]  /*52b0*/  FMUL R45, R45, R88.reuse ;  /* 0x000000582d2d7220 */ /* 0x080fe20000400000 */
[----:B------:R-:W-:Y:S01]  /*52c0*/  F2FP.F16.F32.PACK_AB R35, RZ, R35 ;  /* 0x00000023ff23723e */ /* 0x000fe200000000ff */
[----:B------:R-:W-:Y:S01]  /*52d0*/  @P1 STG.E.U16 desc[UR38][R8.64+0x10], R30 ;  /* 0x0000101e08001986 */ /* 0x000fe2000c101526 */
[C---:B------:R-:W-:Y:S01]  /*52e0*/  ISETP.GT.AND P1, PT, R3.reuse, 0x8, P0 ;  /* 0x000000080300780c */ /* 0x040fe20000724270 */
[-C--:B------:R-:W-:Y:S01]  /*52f0*/  FMUL R46, R46, R88.reuse ;  /* 0x000000582e2e7220 */ /* 0x080fe20000400000 */
[----:B------:R-:W-:Y:S01]  /*5300*/  ISETP.GT.AND P0, PT, R4, 0x18, PT ;  /* 0x000000180400780c */ /* 0x000fe20003f04270 */
[----:B------:R-:W-:Y:S01]  /*5310*/  @P2 STG.E.U16 desc[UR38][R8.64+0x12], R31 ;  /* 0x0000121f08002986 */ /* 0x000fe2000c101526 */
[----:B------:R-:W-:Y:S01]  /*5320*/  ISETP.GT.AND P2, PT, R3, RZ, P3 ;  /* 0x000000ff0300720c */ /* 0x000fe20001f44270 */
[-C--:B------:R-:W-:Y:S01]  /*5330*/  FMUL R47, R47, R88.reuse ;  /* 0x000000582f2f7220 */ /* 0x080fe20000400000 */
[C---:B------:R-:W-:Y:S01]  /*5340*/  ISETP.GT.AND P3, PT, R3.reuse, 0x8, P3 ;  /* 0x000000080300780c */ /* 0x040fe20001f64270 */
[----:B------:R-:W-:Y:S01]  /*5350*/  @P4 STG.E.U16 desc[UR38][R6.64+0x20], R32 ;  /* 0x0000202006004986 */ /* 0x000fe2000c101526 */
[----:B------:R-:W-:Y:S01]  /*5360*/  ISETP.GT.AND P4, PT, R3, RZ, P0 ;  /* 0x000000ff0300720c */ /* 0x000fe20000784270 */
[----:B------:R-:W-:Y:S01]  /*5370*/  FMUL R48, R48, R88 ;  /* 0x0000005830307220 */ /* 0x000fe20000400000 */
[----:B------:R-:W-:Y:S01]  /*5380*/  F2FP.F16.F32.PACK_AB R36, RZ, R36 ;  /* 0x00000024ff24723e */ /* 0x000fe200000000ff */
[-C--:B------:R-:W-:Y:S01]  /*5390*/  FMUL R49, R49, R88.reuse ;  /* 0x0000005831317220 */ /* 0x080fe20000400000 */
[----:B------:R-:W-:Y:S01]  /*53a0*/  F2FP.F16.F32.PACK_AB R37, RZ, R37 ;  /* 0x00000025ff25723e */ /* 0x000fe200000000ff */
[----:B------:R-:W-:Y:S01]  /*53b0*/  FMUL R50, R50, R88 ;  /* 0x0000005832327220 */ /* 0x000fe20000400000 */
[----:B------:R-:W-:Y:S01]  /*53c0*/  F2FP.F16.F32.PACK_AB R38, RZ, R38 ;  /* 0x00000026ff26723e */ /* 0x000fe200000000ff */
[----:B------:R-:W-:Y:S01]  /*53d0*/  FMUL R51, R51, R88 ;  /* 0x0000005833337220 */ /* 0x000fe20000400000 */
[----:B------:R-:W-:Y:S01]  /*53e0*/  F2FP.F16.F32.PACK_AB R39, RZ, R39 ;  /* 0x00000027ff27723e */ /* 0x000fe200000000ff */
[----:B------:R-:W-:Y:S01]  /*53f0*/  @P2 STG.E.U16 desc[UR38][R6.64+0x22], R33 ;  /* 0x0000222106002986 */ /* 0x000fe2000c101526 */
[----:B------:R-:W-:Y:S01]  /*5400*/  F2FP.F16.F32.PACK_AB R40, RZ, R40 ;  /* 0x00000028ff28723e */ /* 0x000fe200000000ff */
[-C--:B------:R-:W-:Y:S01]  /*5410*/  FMUL R52, R52, R88.reuse ;  /* 0x0000005834347220 */ /* 0x080fe20000400000 */
[----:B------:R-:W-:Y:S01]  /*5420*/  F2FP.F16.F32.PACK_AB R41, RZ, R41 ;  /* 0x00000029ff29723e */ /* 0x000fe200000000ff */
[----:B------:R-:W-:Y:S01]  /*5430*/  @P1 STG.E.U16 desc[UR38][R8.64+0x20], R34 ;  /* 0x0000202208001986 */ /* 0x000fe2000c101526 */
[----:B------:R-:W-:Y:S01]  /*5440*/  ISETP.GT.AND P1, PT, R3, 0x8, P0 ;  /* 0x000000080300780c */ /* 0x000fe20000724270 */
[-C--:B------:R-:W-:Y:S01]  /*5450*/  FMUL R53, R53, R88.reuse ;  /* 0x0000005835357220 */ /* 0x080fe20000400000 */
[C---:B------:R-:W-:Y:S01]  /*5460*/  ISETP.GT.AND P0, PT, R4.reuse, 0x20, PT ;  /* 0x000000200400780c */ /* 0x040fe20003f04270 */
[----:B------:R-:W-:Y:S01]  /*5470*/  @P3 STG.E.U16 desc[UR38][R8.64+0x22], R35 ;  /* 0x0000222308003986 */ /* 0x000fe2000c101526 */
[----:B------:R-:W-:Y:S01]  /*5480*/  ISETP.GT.AND P3, PT, R4, 0x19, PT ;  /* 0x000000190400780c */ /* 0x000fe20003f64270 */
[----:B------:R-:W-:Y:S01]  /*5490*/  FMUL R54, R54, R88 ;  /* 0x0000005836367220 */ /* 0x000fe20000400000 */
[----:B------:R-:W-:Y:S01]  /*54a0*/  F2FP.F16.F32.PACK_AB R42, RZ, R42 ;  /* 0x0000002aff2a723e */ /* 0x000fe200000000ff */
[----:B------:R-:W-:Y:S01]  /*54b0*/  @P4 STG.E.U16 desc[UR38][R6.64+0x30], R36 ;  /* 0x0000302406004986 */ /* 0x000fe2000c101526 */
[----:B------:R-:W-:Y:S01]  /*54c0*/  ISETP.GT.AND P2, PT, R3, RZ, P3 ;  /* 0x000000ff0300720c */ /* 0x000fe20001f44270 */
[-C--:B------:R-:W-:Y:S01]  /*54d0*/  FMUL R55, R55, R88.reuse ;  /* 0x0000005837377220 */ /* 0x080fe20000400000 */
[C---:B------:R-:W-:Y:S01]  /*54e0*/  ISETP.GT.AND P3, PT, R3.reuse, 0x8, P3 ;  /* 0x000000080300780c */ /* 0x040fe20001f64270 */
[-C--:B------:R-:W-:Y:S01]  /*54f0*/  FMUL R56, R56, R88.reuse ;  /* 0x0000005838387220 */ /* 0x080fe20000400000 */
[----:B------:R-:W-:Y:S01]  /*5500*/  ISETP.GT.AND P4, PT, R3, RZ, P0 ;  /* 0x000000ff0300720c */ /* 0x000fe20000784270 */
[-C--:B------:R-:W-:Y:S01]  /*5510*/  FMUL R57, R57, R88.reuse ;  /* 0x0000005839397220 */ /* 0x080fe20000400000 */
[----:B------:R-:W-:Y:S01]  /*5520*/  F2FP.F16.F32.PACK_AB R43, RZ, R43 ;  /* 0x0000002bff2b723e */ /* 0x000fe200000000ff */
[----:B------:R-:W-:Y:S01]  /*5530*/  FMUL R58, R58, R88 ;  /* 0x000000583a3a7220 */ /* 0x000fe20000400000 */
[----:B------:R-:W-:Y:S01]  /*5540*/  F2FP.F16.F32.PACK_AB R44, RZ, R44 ;  /* 0x0000002cff2c723e */ /* 0x000fe200000000ff */
[-C--:B------:R-:W-:Y:S01]  /*5550*/  FMUL R59, R59, R88.reuse ;  /* 0x000000583b3b7220 */ /* 0x080fe20000400000 */
[----:B------:R-:W-:Y:S01]  /*5560*/  F2FP.F16.F32.PACK_AB R45, RZ, R45 ;  /* 0x0000002dff2d723e */ /* 0x000fe200000000ff */
[----:B------:R-:W-:Y:S01]  /*5570*/  FMUL R60, R60, R88 ;  /* 0x000000583c3c7220 */ /* 0x000fe20000400000 */
[----:B------:R-:W-:Y:S01]  /*5580*/  F2FP.F16.F32.PACK_AB R46, RZ, R46 ;  /* 0x0000002eff2e723e */ /* 0x000fe200000000ff */
[----:B------:R-:W-:Y:S01]  /*5590*/  @P2 STG.E.U16 desc[UR38][R6.64+0x32], R37 ;  /* 0x0000322506002986 */ /* 0x000fe2000c101526 */
[----:B------:R-:W-:Y:S01]  /*55a0*/  F2FP.F16.F32.PACK_AB R47, RZ, R47 ;  /* 0x0000002fff2f723e */ /* 0x000fe200000000ff */
[----:B------:R-:W-:Y:S01]  /*55b0*/  FMUL R61, R61, R88 ;  /* 0x000000583d3d7220 */ /* 0x000fe20000400000 */
[----:B------:R-:W-:Y:S01]  /*55c0*/  F2FP.F16.F32.PACK_AB R48, RZ, R48 ;  /* 0x00000030ff30723e */ /* 0x000fe200000000ff */
[----:B------:R-:W-:Y:S01]  /*55d0*/  @P1 STG.E.U16 desc[UR38][R8.64+0x30], R38 ;  /* 0x0000302608001986 */ /* 0x000fe2000c101526 */
[----:B------:R-:W-:Y:S01]  /*55e0*/  ISETP.GT.AND P1, PT, R3, 0x8, P0 ;  /* 0x000000080300780c */ /* 0x000fe20000724270 */
[-C--:B------:R-:W-:Y:S01]  /*55f0*/  FMUL R62, R62, R88.reuse ;  /* 0x000000583e3e7220 */ /* 0x080fe20000400000 */
[C---:B------:R-:W-:Y:S01]  /*5600*/  ISETP.GT.AND P0, PT, R4.reuse, 0x28, PT ;  /* 0x000000280400780c */ /* 0x040fe20003f04270 */
[----:B------:R-:W-:Y:S01]  /*5610*/  @P3 STG.E.U16 desc[UR38][R8.64+0x32], R39 ;  /* 0x0000322708003986 */ /* 0x000fe2000c101526 */
[----:B------:R-:W-:Y:S01]  /*5620*/  ISETP.GT.AND P3, PT, R4, 0x21, PT ;  /* 0x000000210400780c */ /* 0x000fe20003f64270 */
[-C--:B------:R-:W-:Y:S01]  /*5630*/  FMUL R63, R63, R88.reuse ;  /* 0x000000583f3f7220 */ /* 0x080fe20000400000 */
[----:B------:R-:W-:Y:S01]  /*5640*/  F2FP.F16.F32.PACK_AB R49, RZ, R49 ;  /* 0x00000031ff31723e */ /* 0x000fe200000000ff */
[----:B------:R-:W-:Y:S01]  /*5650*/  @P4 STG.E.U16 desc[UR38][R6.64+0x40], R40 ;  /* 0x0000402806004986 */ /* 0x000fe2000c101526 */
[C---:B------:R-:W-:Y:S01]  /*5660*/  ISETP.GT.AND P2, PT, R3.reuse, RZ, P3 ;  /* 0x000000ff0300720c */ /* 0x040fe20001f44270 */
[-C--:B------:R-:W-:Y:S01]  /*5670*/  FMUL R64, R64, R88.reuse ;  /* 0x0000005840407220 */ /* 0x080fe20000400000 */
[----:B------:R-:W-:Y:S01]  /*5680*/  ISETP.GT.AND P3, PT, R3, 0x8, P3 ;  /* 0x000000080300780c */ /* 0x000fe20001f64270 */
[-C--:B------:R-:W-:Y:S01]  /*5690*/  FMUL R65, R65, R88.reuse ;  /* 0x0000005841417220 */ /* 0x080fe20000400000 */
        /* <DEDUP_REMOVED lines=62> */
[----:B------:R-:W-:-:S02]  /*5a80*/  F2FP.F16.F32.PACK_AB R68, RZ, R68 ;  /* 0x00000044ff44723e */ /* 0x000fc400000000ff */
[----:B------:R-:W-:Y:S01]  /*5a90*/  F2FP.F16.F32.PACK_AB R69, RZ, R69 ;  /* 0x00000045ff45723e */ /* 0x000fe200000000ff */
[----:B------:R-:W-:Y:S01]  /*5aa0*/  @P1 STG.E.U16 desc[UR38][R8.64+0x60], R50 ;  /* 0x0000603208001986 */ /* 0x000fe2000c101526 */
[C---:B------:R-:W-:Y:S02]  /*5ab0*/  ISETP.GT.AND P1, PT, R3.reuse, 0x8, P0 ;  /* 0x000000080300780c */ /* 0x040fe40000724270 */
[C---:B------:R-:W-:Y:S01]  /*5ac0*/  ISETP.GT.AND P0, PT, R4.reuse, 0x40, PT ;  /* 0x000000400400780c */ /* 0x040fe20003f04270 */
[----:B------:R-:W-:Y:S01]  /*5ad0*/  @P3 STG.E.U16 desc[UR38][R8.64+0x62], R51 ;  /* 0x0000623308003986 */ /* 0x000fe2000c101526 */
[----:B------:R-:W-:Y:S02]  /*5ae0*/  ISETP.GT.AND P3, PT, R4, 0x39, PT ;  /* 0x000000390400780c */ /* 0x000fe40003f64270 */
[----:B------:R-:W-:Y:S01]  /*5af0*/  F2FP.F16.F32.PACK_AB R70, RZ, R70 ;  /* 0x00000046ff46723e */ /* 0x000fe200000000ff */
[----:B------:R-:W-:Y:S01]  /*5b00*/  @P4 STG.E.U16 desc[UR38][R6.64+0x70], R52 ;  /* 0x0000703406004986 */ /* 0x000fe2000c101526 */
[----:B------:R-:W-:-:S02]  /*5b10*/  ISETP.GT.AND P2, PT, R3, RZ, P3 ;  /* 0x000000ff0300720c */ /* 0x000fc40001f44270 */
[C---:B------:R-:W-:Y:S02]  /*5b20*/  ISETP.GT.AND P3, PT, R3.reuse, 0x8, P3 ;  /* 0x000000080300780c */ /* 0x040fe40001f64270 */
[----:B------:R-:W-:Y:S02]  /*5b30*/  ISETP.GT.AND P4, PT, R3, RZ, P0 ;  /* 0x000000ff0300720c */ /* 0x000fe40000784270 */
[----:B------:R-:W-:Y:S02]  /*5b40*/  F2FP.F16.F32.PACK_AB R71, RZ, R71 ;  /* 0x00000047ff47723e */ /* 0x000fe400000000ff */
[----:B------:R-:W-:Y:S02]  /*5b50*/  F2FP.F16.F32.PACK_AB R72, RZ, R72 ;  /* 0x00000048ff48723e */ /* 0x000fe400000000ff */
[----:B------:R-:W-:Y:S02]  /*5b60*/  F2FP.F16.F32.PACK_AB R73, RZ, R73 ;  /* 0x00000049ff49723e */ /* 0x000fe400000000ff */
        /* <DEDUP_REMOVED lines=33> */
[----:B------:R-:W-:-:S03]  /*5d80*/  F2FP.F16.F32.PACK_AB R87, RZ, R87 ;  /* 0x00000057ff57723e */ /* 0x000fc600000000ff */
[----:B------:R-:W-:Y:S04]  /*5d90*/  @P2 STG.E.U16 desc[UR38][R6.64+0x92], R61 ;  /* 0x0000923d06002986 */ /* 0x000fe8000c101526 */
[----:B------:R-:W-:Y:S01]  /*5da0*/  @P1 STG.E.U16 desc[UR38][R8.64+0x90], R62 ;  /* 0x0000903e08001986 */ /* 0x000fe2000c101526 */
[----:B------:R-:W-:Y:S02]  /*5db0*/  ISETP.GT.AND P1, PT, R3, 0x8, P0 ;  /* 0x000000080300780c */ /* 0x000fe40000724270 */
[C---:B------:R-:W-:Y:S01]  /*5dc0*/  ISETP.GT.AND P0, PT, R4.reuse, 0x58, PT ;  /* 0x000000580400780c */ /* 0x040fe20003f04270 */
[----:B------:R-:W-:Y:S01]  /*5dd0*/  @P3 STG.E.U16 desc[UR38][R8.64+0x92], R63 ;  /* 0x0000923f08003986 */ /* 0x000fe2000c101526 */
[----:B------:R-:W-:-:S03]  /*5de0*/  ISETP.GT.AND P3, PT, R4, 0x51, PT ;  /* 0x000000510400780c */ /* 0x000fc60003f64270 */
[----:B------:R-:W-:Y:S01]  /*5df0*/  @P4 STG.E.U16 desc[UR38][R6.64+0xa0], R64 ;  /* 0x0000a04006004986 */ /* 0x000fe2000c101526 */
[C---:B------:R-:W-:Y:S02]  /*5e00*/  ISETP.GT.AND P2, PT, R3.reuse, RZ, P3 ;  /* 0x000000ff0300720c */ /* 0x040fe40001f44270 */
[C---:B------:R-:W-:Y:S02]  /*5e10*/  ISETP.GT.AND P3, PT, R3.reuse, 0x8, P3 ;  /* 0x000000080300780c */ /* 0x040fe40001f64270 */
[----:B------:R-:W-:-:S09]  /*5e20*/  ISETP.GT.AND P4, PT, R3, RZ, P0 ;  /* 0x000000ff0300720c */ /* 0x000fd20000784270 */
        /* <DEDUP_REMOVED lines=9> */
[C---:B------:R-:W-:Y:S02]  /*5ec0*/  ISETP.GT.AND P3, PT, R3.reuse, RZ, P0 ;  /* 0x000000ff0300720c */ /* 0x040fe40000764270 */
[----:B------:R-:W-:-:S07]  /*5ed0*/  ISETP.GT.AND P0, PT, R3, 0x8, P0 ;  /* 0x000000080300780c */ /* 0x000fce0000704270 */
[----:B------:R-:W-:Y:S04]  /*5ee0*/  @P2 STG.E.U16 desc[UR38][R6.64+0xb2], R69 ;  /* 0x0000b24506002986 */ /* 0x000fe8000c101526 */
[----:B------:R-:W-:Y:S01]  /*5ef0*/  @P1 STG.E.U16 desc[UR38][R8.64+0xb0], R70 ;  /* 0x0000b04608001986 */ /* 0x000fe2000c101526 */
[----:B------:R-:W-:-:S03]  /*5f00*/  ISETP.GT.AND P1, PT, R4, 0x68, PT ;  /* 0x000000680400780c */ /* 0x000fc60003f24270 */
        /* <DEDUP_REMOVED lines=11> */
[C---:B------:R-:W-:Y:S02]  /*5fc0*/  ISETP.GT.AND P2, PT, R3.reuse, RZ, P0 ;  /* 0x000000ff0300720c */ /* 0x040fe40000744270 */
[----:B------:R-:W-:Y:S01]  /*5fd0*/  ISETP.GT.AND P0, PT, R3, 0x8, P0 ;  /* 0x000000080300780c */ /* 0x000fe20000704270 */
[----:B------:R-:W-:Y:S01]  /*5fe0*/  @P3 STG.E.U16 desc[UR38][R6.64+0xd0], R76 ;  /* 0x0000d04c06003986 */ /* 0x000fe2000c101526 */
[----:B------:R-:W-:-:S04]  /*5ff0*/  ISETP.GT.AND P3, PT, R4, 0x70, PT ;  /* 0x000000700400780c */ /* 0x000fc80003f64270 */
[C---:B------:R-:W-:Y:S02]  /*6000*/  ISETP.GT.AND P4, PT, R3.reuse, RZ, P3 ;  /* 0x000000ff0300720c */ /* 0x040fe40001f84270 */
[----:B------:R-:W-:-:S03]  /*6010*/  ISETP.GT.AND P3, PT, R3, 0x8, P3 ;  /* 0x000000080300780c */ /* 0x000fc60001f64270 */
[----:B------:R-:W-:Y:S01]  /*6020*/  @P2 STG.E.U16 desc[UR38][R6.64+0xd2], R77 ;  /* 0x0000d24d06002986 */ /* 0x000fe2000c101526 */
[----:B------:R-:W-:-:S03]  /*6030*/  ISETP.GT.AND P2, PT, R4, 0x79, PT ;  /* 0x000000790400780c */ /* 0x000fc60003f44270 */
[----:B------:R-:W-:Y:S01]  /*6040*/  @P1 STG.E.U16 desc[UR38][R8.64+0xd0], R78 ;  /* 0x0000d04e08001986 */ /* 0x000fe2000c101526 */
[----:B------:R-:W-:-:S03]  /*6050*/  ISETP.GT.AND P1, PT, R4, 0x78, PT ;  /* 0x000000780400780c */ /* 0x000fc60003f24270 */
[----:B------:R-:W-:Y:S01]  /*6060*/  @P0 STG.E.U16 desc[UR38][R8.64+0xd2], R79 ;  /* 0x0000d24f08000986 */ /* 0x000fe2000c101526 */
[----:B------:R-:W-:-:S03]  /*6070*/  ISETP.GT.AND P0, PT, R4, 0x71, PT ;  /* 0x000000710400780c */ /* 0x000fc60003f04270 */
[----:B------:R-:W-:Y:S01]  /*6080*/  @P4 STG.E.U16 desc[UR38][R6.64+0xe0], R80 ;  /* 0x0000e05006004986 */ /* 0x000fe2000c101526 */
[C---:B------:R-:W-:Y:S02]  /*6090*/  ISETP.GT.AND P4, PT, R3.reuse, RZ, P0 ;  /* 0x000000ff0300720c */ /* 0x040fe40000784270 */
[----:B------:R-:W-:-:S11]  /*60a0*/  ISETP.GT.AND P0, PT, R3, 0x8, P0 ;  /* 0x000000080300780c */ /* 0x000fd60000704270 */
[----:B------:R-:W-:Y:S02]  /*60b0*/  @P4 IMAD.MOV.U32 R4, RZ, RZ, R6 ;  /* 0x000000ffff044224 */ /* 0x000fe400078e0006 */
[----:B------:R-:W-:-:S05]  /*60c0*/  @P4 IMAD.MOV.U32 R5, RZ, RZ, R7 ;  /* 0x000000ffff054224 */ /* 0x000fca00078e0007 */
[----:B------:R0:W-:Y:S01]  /*60d0*/  @P4 STG.E.U16 desc[UR38][R4.64+0xe2], R81 ;  /* 0x0000e25104004986 */ /* 0x0001e2000c101526 */
[C---:B------:R-:W-:Y:S02]  /*60e0*/  ISETP.GT.AND P4, PT, R3.reuse, RZ, P2 ;  /* 0x000000ff0300720c */ /* 0x040fe40001784270 */
[----:B------:R-:W-:Y:S01]  /*60f0*/  ISETP.GT.AND P2, PT, R3, 0x8, P2 ;  /* 0x000000080300780c */ /* 0x000fe20001744270 */
[----:B0-----:R-:W-:Y:S02]  /*6100*/  @P3 IMAD.MOV.U32 R4, RZ, RZ, R8 ;  /* 0x000000ffff043224 */ /* 0x001fe400078e0008 */
[----:B------:R-:W-:-:S05]  /*6110*/  @P3 IMAD.MOV.U32 R5, RZ, RZ, R9 ;  /* 0x000000ffff053224 */ /* 0x000fca00078e0009 */
[----:B------:R0:W-:Y:S01]  /*6120*/  @P3 STG.E.U16 desc[UR38][R4.64+0xe0], R82 ;  /* 0x0000e05204003986 */ /* 0x0001e2000c101526 */
[C---:B------:R-:W-:Y:S02]  /*6130*/  ISETP.GT.AND P3, PT, R3.reuse, RZ, P1 ;  /* 0x000000ff0300720c */ /* 0x040fe40000f64270 */
[----:B------:R-:W-:Y:S01]  /*6140*/  ISETP.GT.AND P1, PT, R3, 0x8, P1 ;  /* 0x000000080300780c */ /* 0x000fe20000f24270 */
[----:B0-----:R-:W-:Y:S02]  /*6150*/  @P0 IMAD.MOV.U32 R4, RZ, RZ, R8 ;  /* 0x000000ffff040224 */ /* 0x001fe400078e0008 */
[----:B------:R-:W-:-:S05]  /*6160*/  @P0 IMAD.MOV.U32 R5, RZ, RZ, R9 ;  /* 0x000000ffff050224 */ /* 0x000fca00078e0009 */
[----:B------:R0:W-:Y:S03]  /*6170*/  @P0 STG.E.U16 desc[UR38][R4.64+0xe2], R83 ;  /* 0x0000e25304000986 */ /* 0x0001e6000c101526 */
[----:B0-----:R-:W-:Y:S02]  /*6180*/  @P3 IMAD.MOV.U32 R4, RZ, RZ, R6 ;  /* 0x000000ffff043224 */ /* 0x001fe400078e0006 */
[----:B------:R-:W-:-:S05]  /*6190*/  @P3 IMAD.MOV.U32 R5, RZ, RZ, R7 ;  /* 0x000000ffff053224 */ /* 0x000fca00078e0007 */
[----:B------:R0:W-:Y:S04]  /*61a0*/  @P3 STG.E.U16 desc[UR38][R4.64+0xf0], R84 ;  /* 0x0000f05404003986 */ /* 0x0001e8000c101526 */
[----:B------:R4:W-:Y:S01]  /*61b0*/  @P4 STG.E.U16 desc[UR38][R6.64+0xf2], R85 ;  /* 0x0000f25506004986 */ /* 0x0009e2000c101526 */
[----:B0-----:R-:W-:Y:S02]  /*61c0*/  @P1 IMAD.MOV.U32 R4, RZ, RZ, R8 ;  /* 0x000000ffff041224 */ /* 0x001fe400078e0008 */
[----:B------:R-:W-:-:S05]  /*61d0*/  @P1 IMAD.MOV.U32 R5, RZ, RZ, R9 ;  /* 0x000000ffff051224 */ /* 0x000fca00078e0009 */
[----:B------:R4:W-:Y:S04]  /*61e0*/  @P1 STG.E.U16 desc[UR38][R4.64+0xf0], R86 ;  /* 0x0000f05604001986 */ /* 0x0009e8000c101526 */
[----:B------:R4:W-:Y:S02]  /*61f0*/  @P2 STG.E.U16 desc[UR38][R8.64+0xf2], R87 ;  /* 0x0000f25708002986 */ /* 0x0009e4000c101526 */
.L_x_160:
[----:B------:R-:W-:Y:S05]  /*6200*/  BSYNC B0 ;  /* 0x0000000000007941 */ /* 0x000fea0003800000 */
.L_x_34:
[----:B------:R-:W-:Y:S01]  /*6210*/  IADD3 R16, P0, R16, UR36, RZ ;  /* 0x0000002410107c10 */ /* 0x000fe2000ff1e0ff */
[----:B------:R-:W-:Y:S01]  /*6220*/  ULDC.64 UR4, c[0x0][0x650] ;  /* 0x0001940000047ab9 */ /* 0x000fe20000000a00 */
[----:B------:R-:W-:Y:S01]  /*6230*/  PRMT R3, RZ, 0x7610, R3 ;  /* 0x00007610ff037816 */ /* 0x000fe20000000003 */
[----:B------:R-:W-:Y:S01]  /*6240*/  IMAD.MOV.U32 R100, RZ, RZ, -0x1 ;  /* 0xffffffffff647424 */ /* 0x000fe200078e00ff */
[----:B------:R-:W-:Y:S01]  /*6250*/  IADD3.X R17, R17, UR42, RZ, P0, !PT ;  /* 0x0000002a11117c10 */ /* 0x000fe200087fe4ff */
[----:B------:R-:W-:Y:S01]  /*6260*/  IMAD.MOV.U32 R99, RZ, RZ, -0x1 ;  /* 0xffffffffff637424 */ /* 0x000fe200078e00ff */
[----:B------:R-:W-:-:S04]  /*6270*/  ISETP.GE.U32.AND P0, PT, R16, UR4, PT ;  /* 0x0000000410007c0c */ /* 0x000fc8000bf06070 */
[----:B------:R-:W-:-:S13]  /*6280*/  ISETP.GE.U32.AND.EX P0, PT, R17, UR5, PT, P0 ;  /* 0x0000000511007c0c */ /* 0x000fda000bf06100 */
[----:B------:R-:W-:Y:S05]  /*6290*/  @P0 BRA `(.L_x_161) ;  /* 0x00000004004c0947 */ /* 0x000fea0003800000 */
[----:B------:R-:W0:Y:S01]  /*62a0*/  LDC.64 R10, c[0x0][0x628] ;  /* 0x00018a00ff0a7b82 */ /* 0x000e220000000a00 */
[----:B---3--:R-:W3:Y:S01]  /*62b0*/  S2R R12, SR_CTAID.X ;  /* 0x00000000000c7919 */ /* 0x008ee20000002500 */
[----:B-12-4-:R-:W-:Y:S02]  /*62c0*/  IMAD.MOV.U32 R8, RZ, RZ, R16 ;  /* 0x000000ffff087224 */ /* 0x016fe400078e0010 */
[----:B------:R-:W-:Y:S01]  /*62d0*/  IMAD.MOV.U32 R9, RZ, RZ, R17 ;  /* 0x000000ffff097224 */ /* 0x000fe200078e0011 */
[----:B------:R-:W1:Y:S03]  /*62e0*/  S2R R20, SR_CTAID.Y ;  /* 0x0000000000147919 */ /* 0x000e660000002600 */
[----:B------:R-:W2:Y:S08]  /*62f0*/  LDC R0, c[0x0][0x630] ;  /* 0x00018c00ff007b82 */ /* 0x000eb00000000800 */
[----:B------:R-:W4:Y:S01]  /*6300*/  LDC.64 R14, c[0x0][0x620] ;  /* 0x00018800ff0e7b82 */ /* 0x000f220000000a00 */
[----:B0-----:R-:W-:-:S04]  /*6310*/  ISETP.NE.U32.AND P0, PT, R10, RZ, PT ;  /* 0x000000ff0a00720c */ /* 0x001fc80003f05070 */
[----:B------:R-:W-:-:S13]  /*6320*/  ISETP.NE.AND.EX P0, PT, R11, RZ, PT, P0 ;  /* 0x000000ff0b00720c */ /* 0x000fda0003f05300 */
[----:B-1234-:R-:W-:Y:S05]  /*6330*/  @!P0 BRA `(.L_x_162) ;  /* 0x0000000000288947 */ /* 0x01efea0003800000 */
        /* <DEDUP_REMOVED lines=10> */
.L_x_162:
[-CC-:B------:R-:W-:Y:S01]  /*63e0*/  SHF.R.U64 R99, R8, R0.reuse, R9.reuse ;  /* 0x0000000008637219 */ /* 0x180fe20000001209 */
[----:B------:R-:W0:Y:S01]  /*63f0*/  LDC.64 R26, c[0x0][0x640] ;  /* 0x00019000ff1a7b82 */ /* 0x000e220000000a00 */
[----:B------:R-:W-:Y:S01]  /*6400*/  SHF.R.U32.HI R0, RZ, R0, R9 ;  /* 0x00000000ff007219 */ /* 0x000fe20000011609 */
[----:B------:R-:W-:Y:S01]  /*6410*/  ULDC UR4, c[0x0][0x150] ;  /* 0x0000540000047ab9 */ /* 0x000fe20000000800 */
[----:B------:R-:W-:Y:S02]  /*6420*/  IADD3 R3, P0, RZ, -R99, RZ ;  /* 0x80000063ff037210 */ /* 0x000fe40007f1e0ff */
[----:B------:R-:W-:-:S03]  /*6430*/  I2FP.F32.U32 R7, R12 ;  /* 0x0000000c00077245 */ /* 0x000fc60000201000 */
[----:B------:R-:W1:Y:S01]  /*6440*/  LDC R6, c[0x0][0x618] ;  /* 0x00018600ff067b82 */ /* 0x000e620000000800 */
[----:B------:R-:W-:Y:S02]  /*6450*/  IMAD.X R5, RZ, RZ, ~R0, P0 ;  /* 0x000000ffff057224 */ /* 0x000fe400000e0e00 */
[----:B------:R-:W-:Y:S01]  /*6460*/  FMUL R7, R7, UR4 ;  /* 0x0000000407077c20 */ /* 0x000fe20008400000 */
[----:B------:R-:W-:Y:S01]  /*6470*/  ULDC UR4, c[0x0][0x154] ;  /* 0x0000550000047ab9 */ /* 0x000fe20000000800 */
[-C--:B------:R-:W-:Y:S02]  /*6480*/  IMAD R0, R5, R14.reuse, RZ ;  /* 0x0000000e05007224 */ /* 0x080fe400078e02ff */
[C---:B------:R-:W-:Y:S01]  /*6490*/  IMAD.WIDE.U32 R4, R3.reuse, R14, R16 ;  /* 0x0000000e03047225 */ /* 0x040fe200078e0010 */
[----:B------:R-:W2:Y:S01]  /*64a0*/  LDC R11, c[0x0][0x608] ;  /* 0x00018200ff0b7b82 */ /* 0x000ea20000000800 */
[----:B------:R-:W3:Y:S02]  /*64b0*/  F2I.U32.TRUNC.NTZ R7, R7 ;  /* 0x0000000700077305 */ /* 0x000ee4000020f000 */
[----:B------:R-:W-:-:S04]  /*64c0*/  IMAD R3, R3, R15, R0 ;  /* 0x0000000f03037224 */ /* 0x000fc800078e0200 */
[----:B------:R-:W-:Y:S01]  /*64d0*/  IMAD.IADD R3, R5, 0x1, R3 ;  /* 0x0000000105037824 */ /* 0x000fe200078e0203 */
[----:B------:R-:W4:Y:S01]  /*64e0*/  LDC R8, c[0x0][0x658] ;  /* 0x00019600ff087b82 */ /* 0x000f220000000800 */
[----:B------:R-:W-:Y:S02]  /*64f0*/  I2FP.F32.U32 R5, R20 ;  /* 0x0000001400057245 */ /* 0x000fe40000201000 */
[----:B0-----:R-:W-:-:S04]  /*6500*/  ISETP.NE.U32.AND P0, PT, R26, RZ, PT ;  /* 0x000000ff1a00720c */ /* 0x001fc80003f05070 */
[----:B------:R-:W-:Y:S01]  /*6510*/  ISETP.NE.AND.EX P0, PT, R27, RZ, PT, P0 ;  /* 0x000000ff1b00720c */ /* 0x000fe20003f05300 */
[----:B------:R-:W0:Y:S01]  /*6520*/  LDC R9, c[0x0][0x144] ;  /* 0x00005100ff097b82 */ /* 0x000e220000000800 */
[-C--:B-1----:R-:W-:Y:S01]  /*6530*/  SHF.R.U64 R13, R4, R6.reuse, R3 ;  /* 0x00000006040d7219 */ /* 0x082fe20000001203 */
[----:B---3--:R-:W-:Y:S01]  /*6540*/  IMAD.MOV R7, RZ, RZ, -R7 ;  /* 0x000000ffff077224 */ /* 0x008fe200078e0a07 */
[----:B------:R-:W-:Y:S01]  /*6550*/  SHF.R.U32.HI R0, RZ, R6, R3 ;  /* 0x00000006ff007219 */ /* 0x000fe20000011603 */
[----:B------:R-:W-:-:S04]  /*6560*/  FMUL R6, R5, UR4 ;  /* 0x0000000405067c20 */ /* 0x000fc80008400000 */
[----:B------:R-:W1:Y:S01]  /*6570*/  LDC R21, c[0x0][0x148] ;  /* 0x00005200ff157b82 */ /* 0x000e620000000800 */
[----:B------:R3:W0:Y:S01]  /*6580*/  F2I.U32.TRUNC.NTZ R14, R6 ;  /* 0x00000006000e7305 */ /* 0x000622000020f000 */
[-CC-:B--2---:R-:W-:Y:S02]  /*6590*/  SHF.R.U64 R10, R13, R11.reuse, R0.reuse ;  /* 0x0000000b0d0a7219 */ /* 0x184fe40000001200 */
[----:B------:R-:W-:-:S04]  /*65a0*/  SHF.R.U32.HI R3, RZ, R11, R0 ;  /* 0x0000000bff037219 */ /* 0x000fc80000011600 */
[----:B-----5:R-:W2:Y:S01]  /*65b0*/  LDC R24, c[0x0][0x648] ;  /* 0x00019200ff187b82 */ /* 0x020ea20000000800 */
[-CC-:B----4-:R-:W-:Y:S02]  /*65c0*/  SHF.R.U64 R15, R10, R8.reuse, R3.reuse ;  /* 0x000000080a0f7219 */ /* 0x190fe40000001203 */
[----:B------:R-:W-:-:S03]  /*65d0*/  SHF.R.U32.HI R5, RZ, R8, R3 ;  /* 0x00000008ff057219 */ /* 0x000fc60000011603 */
[----:B------:R-:W-:Y:S02]  /*65e0*/  IMAD.MOV.U32 R4, RZ, RZ, R15 ;  /* 0x000000ffff047224 */ /* 0x000fe400078e000f */
[----:B------:R-:W4:Y:S01]  /*65f0*/  LDC R28, c[0x0][0x638] ;  /* 0x00018e00ff1c7b82 */ /* 0x000f220000000800 */
[----:B0-----:R-:W-:-:S07]  /*6600*/  IMAD R25, R9, R7, R12 ;  /* 0x0000000709197224 */ /* 0x001fce00078e020c */
[----:B------:R-:W0:Y:S08]  /*6610*/  LDC R29, c[0x0][0x610] ;  /* 0x00018400ff1d7b82 */ /* 0x000e300000000800 */
[----:B------:R-:W0:Y:S01]  /*6620*/  LDC R30, c[0x0][0x600] ;  /* 0x00018000ff1e7b82 */ /* 0x000e220000000800 */
[----:B-1-3--:R-:W-:Y:S05]  /*6630*/  @!P0 BRA `(.L_x_163) ;  /* 0x0000000000288947 */ /* 0x00afea0003800000 */
[----:B------:R-:W1:Y:S02]  /*6640*/  LDC R0, c[0x0][0x64c] ;  /* 0x00019300ff007b82 */ /* 0x000e640000000800 */
[----:B-1----:R-:W-:-:S05]  /*6650*/  IADD3 R3, P0, R15, R0, RZ ;  /* 0x000000000f037210 */ /* 0x002fca0007f1e0ff */
        /* <DEDUP_REMOVED lines=8> */
.L_x_163:
[----:B------:R-:W-:Y:S01]  /*66e0*/  ISETP.NE.AND P0, PT, R2, 0x1, PT ;  /* 0x000000010200780c */ /* 0x000fe20003f05270 */
[----:B------:R-:W-:Y:S01]  /*66f0*/  IMAD.MOV R14, RZ, RZ, -R14 ;  /* 0x000000ffff0e7224 */ /* 0x000fe200078e0a0e */
[----:B--2---:R-:W-:Y:S02]  /*6700*/  SHF.R.U64 R0, R4, R24, R5 ;  /* 0x0000001804007219 */ /* 0x004fe40000001205 */
[----:B------:R-:W-:Y:S02]  /*6710*/  LOP3.LUT R3, R10, R97, RZ, 0xc0, !PT ;  /* 0x000000610a037212 */ /* 0x000fe400078ec0ff */
[----:B------:R-:W-:Y:S01]  /*6720*/  LOP3.LUT R6, R13, R96, RZ, 0xc0, !PT ;  /* 0x000000600d067212 */ /* 0x000fe200078ec0ff */
[----:B------:R-:W-:Y:S02]  /*6730*/  IMAD.MOV R4, RZ, RZ, -R0 ;  /* 0x000000ffff047224 */ /* 0x000fe400078e0a00 */
[----:B------:R-:W-:Y:S02]  /*6740*/  IMAD R0, R92, R0, R3 ;  /* 0x000000005c007224 */ /* 0x000fe400078e0203 */
[----:B----4-:R-:W-:-:S02]  /*6750*/  IMAD R3, R4, R28, R15 ;  /* 0x0000001c04037224 */ /* 0x010fc400078e020f */
[----:B------:R-:W-:Y:S02]  /*6760*/  @P0 IMAD R25, R21, R14, R20 ;  /* 0x0000000e15190224 */ /* 0x000fe400078e0214 */
[----:B0-----:R-:W-:Y:S02]  /*6770*/  IMAD R5, R3, R30, R6 ;  /* 0x0000001e03057224 */ /* 0x001fe400078e0206 */
[----:B------:R-:W-:Y:S02]  /*6780*/  IMAD R0, R0, R29, R25 ;  /* 0x0000001d00007224 */ /* 0x000fe400078e0219 */
[----:B------:R-:W-:-:S03]  /*6790*/  IMAD.MOV.U32 R4, RZ, RZ, 0x1 ;  /* 0x00000001ff047424 */ /* 0x000fc600078e00ff */
[----:B------:R-:W-:Y:S02]  /*67a0*/  SEL R100, R5, R0, !P0 ;  /* 0x0000000005647207 */ /* 0x000fe40004000000 */
[----:B------:R-:W-:Y:S02]  /*67b0*/  PRMT R3, R4, 0x7610, R3 ;  /* 0x0000761004037816 */ /* 0x000fe40000000003 */
[----:B------:R-:W-:-:S07]  /*67c0*/  SEL R0, R0, R5, !P0 ;  /* 0x0000000500007207 */ /* 0x000fce0004000000 */
.L_x_161:
[----:B------:R-:W-:Y:S01]  /*67d0*/  UIMAD.WIDE.U32 UR4, UR41, 0x24924925, URZ ;  /* 0x24924925290478a5 */ /* 0x000fe2000f8e003f */
[----:B------:R-:W-:Y:S01]  /*67e0*/  LOP3.LUT P0, RZ, R3, 0xff, RZ, 0xc0, !PT ;  /* 0x000000ff03ff7812 */ /* 0x000fe2000780c0ff */
[----:B------:R-:W-:Y:S02]  /*67f0*/  IMAD.MOV.U32 R101, RZ, RZ, R0 ;  /* 0x000000ffff657224 */ /* 0x000fe400078e0000 */
[----:B------:R-:W-:-:S04]  /*6800*/  UIADD3 UR4, UR41, -UR5, URZ ;  /* 0x8000000529047290 */ /* 0x000fc8000fffe03f */
[----:B------:R-:W-:-:S04]  /*6810*/  ULEA.HI UR4, UR4, UR5, URZ, 0x1f ;  /* 0x0000000504047291 */ /* 0x000fc8000f8ff83f */
[----:B------:R-:W-:-:S04]  /*6820*/  USHF.R.U32.HI UR4, URZ, 0x2, UR4 ;  /* 0x000000023f047899 */ /* 0x000fc80008011604 */
[----:B------:R-:W-:Y:S01]  /*6830*/  UIMAD UR41, UR4, -0x7, UR41 ;  /* 0xfffffff9042978a4 */ /* 0x000fe2000f8e0229 */
[----:B------:R-:W-:Y:S11]  /*6840*/  @P0 BRA `(.L_x_164) ;  /* 0xffffffac00080947 */ /* 0x000ff6000383ffff */
[----:B------:R-:W-:Y:S05]  /*6850*/  EXIT ;  /* 0x000000000000794d */ /* 0x000fea0003800000 */
.L_x_7:
        /* <DEDUP_REMOVED lines=26> */
.L_x_166:
[----:B------:R-:W0:Y:S01]  /*6a00*/  LDC.64 R28, c[0x0][0x640] ;  /* 0x00019000ff1c7b82 */ /* 0x000e220000000a00 */
[-CC-:B------:R-:W-:Y:S01]  /*6a10*/  SHF.R.U64 R22, R14, R6.reuse, R15.reuse ;  /* 0x000000060e167219 */ /* 0x180fe2000000120f */
[----:B------:R-:W-:Y:S01]  /*6a20*/  IMAD.MOV.U32 R30, RZ, RZ, 0x1 ;  /* 0x00000001ff1e7424 */ /* 0x000fe200078e00ff */
[----:B------:R-:W-:Y:S02]  /*6a30*/  SHF.R.U32.HI R6, RZ, R6, R15 ;  /* 0x00000006ff067219 */ /* 0x000fe4000001160f */
[----:B------:R-:W-:-:S03]  /*6a40*/  IADD3 R13, P0, RZ, -R22, RZ ;  /* 0x80000016ff0d7210 */ /* 0x000fc60007f1e0ff */
[----:B------:R-:W1:Y:S02]  /*6a50*/  LDC R12, c[0x0][0x618] ;  /* 0x00018600ff0c7b82 */ /* 0x000e640000000800 */
[----:B------:R-:W-:-:S04]  /*6a60*/  IMAD.X R11, RZ, RZ, ~R6, P0 ;  /* 0x000000ffff0b7224 */ /* 0x000fc800000e0e06 */
[-C--:B------:R-:W-:Y:S02]  /*6a70*/  IMAD R6, R11, R24.reuse, RZ ;  /* 0x000000180b067224 */ /* 0x080fe400078e02ff */
[----:B------:R-:W2:Y:S01]  /*6a80*/  LDC R14, c[0x0][0x608] ;  /* 0x00018200ff0e7b82 */ /* 0x000ea20000000800 */
[----:B------:R-:W-:-:S04]  /*6a90*/  IMAD.WIDE.U32 R10, R13, R24, R16 ;  /* 0x000000180d0a7225 */ /* 0x000fc800078e0010 */
[----:B------:R-:W-:-:S03]  /*6aa0*/  IMAD R13, R13, R25, R6 ;  /* 0x000000190d0d7224 */ /* 0x000fc600078e0206 */
[----:B------:R-:W3:Y:S01]  /*6ab0*/  LDC R27, c[0x0][0x658] ;  /* 0x00019600ff1b7b82 */ /* 0x000ee20000000800 */
[----:B------:R-:W-:Y:S01]  /*6ac0*/  IMAD.IADD R11, R11, 0x1, R13 ;  /* 0x000000010b0b7824 */ /* 0x000fe200078e020d */
[----:B0-----:R-:W-:-:S04]  /*6ad0*/  ISETP.NE.U32.AND P0, PT, R28, RZ, PT ;  /* 0x000000ff1c00720c */ /* 0x001fc80003f05070 */
[----:B------:R-:W-:Y:S02]  /*6ae0*/  ISETP.NE.AND.EX P0, PT, R29, RZ, PT, P0 ;  /* 0x000000ff1d00720c */ /* 0x000fe40003f05300 */
[----:B------:R-:W0:Y:S01]  /*6af0*/  LDC R24, c[0x0][0x600] ;  /* 0x00018000ff187b82 */ /* 0x000e220000000800 */
[-CC-:B-1----:R-:W-:Y:S01]  /*6b00*/  SHF.R.U64 R8, R10, R12.reuse, R11.reuse ;  /* 0x0000000c0a087219 */ /* 0x182fe2000000120b */
[----:B------:R-:W-:Y:S01]  /*6b10*/  IMAD.MOV.U32 R10, RZ, RZ, -0x1 ;  /* 0xffffffffff0a7424 */ /* 0x000fe200078e00ff */
[----:B------:R-:W-:-:S05]  /*6b20*/  SHF.R.U32.HI R11, RZ, R12, R11 ;  /* 0x0000000cff0b7219 */ /* 0x000fca000001160b */
[----:B------:R-:W1:Y:S01]  /*6b30*/  LDC R25, c[0x0][0x648] ;  /* 0x00019200ff197b82 */ /* 0x000e620000000800 */
[-CC-:B--2---:R-:W-:Y:S02]  /*6b40*/  SHF.R.U64 R21, R8, R14.reuse, R11.reuse ;  /* 0x0000000e08157219 */ /* 0x184fe4000000120b */
[----:B------:R-:W-:-:S05]  /*6b50*/  SHF.R.U32.HI R6, RZ, R14, R11 ;  /* 0x0000000eff067219 */ /* 0x000fca000001160b */
[----:B------:R-:W2:Y:S01]  /*6b60*/  LDC R26, c[0x0][0x638] ;  /* 0x00018e00ff1a7b82 */ /* 0x000ea20000000800 */
[-C--:B---3--:R-:W-:Y:S02]  /*6b70*/  SHF.L.U32 R10, R10, R27.reuse, RZ ;  /* 0x0000001b0a0a7219 */ /* 0x088fe400000006ff */
[-CC-:B------:R-:W-:Y:S02]  /*6b80*/  SHF.R.U64 R23, R21, R27.reuse, R6.reuse ;  /* 0x0000001b15177219 */ /* 0x180fe40000001206 */
[----:B------:R-:W-:Y:S02]  /*6b90*/  LOP3.LUT R32, RZ, R10, RZ, 0x33, !PT ;  /* 0x0000000aff207212 */ /* 0x000fe400078e33ff */
[----:B------:R-:W-:Y:S01]  /*6ba0*/  SHF.R.U32.HI R11, RZ, R27, R6 ;  /* 0x0000001bff0b7219 */ /* 0x000fe20000011606 */
[----:B------:R-:W3:Y:S01]  /*6bb0*/  LDC R31, c[0x0][0x610] ;  /* 0x00018400ff1f7b82 */ /* 0x000ee20000000800 */
[----:B------:R-:W-:Y:S01]  /*6bc0*/  IMAD.MOV.U32 R10, RZ, RZ, R23 ;  /* 0x000000ffff0a7224 */ /* 0x000fe200078e0017 */
[----:B------:R-:W-:Y:S06]  /*6bd0*/  @!P0 BRA `(.L_x_167) ;  /* 0x0000000000288947 */ /* 0x000fec0003800000 */
        /* <DEDUP_REMOVED lines=10> */
.L_x_167:
[----:B------:R-:W-:Y:S02]  /*6c80*/  ISETP.NE.AND P0, PT, R2, 0x1, PT ;  /* 0x000000010200780c */ /* 0x000fe40003f05270 */
[----:B-1----:R-:W-:Y:S01]  /*6c90*/  SHF.R.U64 R6, R10, R25, R11 ;  /* 0x000000190a067219 */ /* 0x002fe2000000120b */
[----:B0-----:R-:W-:Y:S01]  /*6ca0*/  VIADD R11, R24, 0xffffffff ;  /* 0xffffffff180b7836 */ /* 0x001fe20000000000 */
[----:B------:R-:W-:Y:S02]  /*6cb0*/  SHF.L.U32 R30, R30, R27, RZ ;  /* 0x0000001b1e1e7219 */ /* 0x000fe400000006ff */
[----:B------:R-:W-:Y:S01]  /*6cc0*/  LOP3.LUT R5, R21, R32, RZ, 0xc0, !PT ;  /* 0x0000002015057212 */ /* 0x000fe200078ec0ff */
[----:B------:R-:W-:-:S04]  /*6cd0*/  IMAD.MOV R10, RZ, RZ, -R6 ;  /* 0x000000ffff0a7224 */ /* 0x000fc800078e0a06 */
[----:B------:R-:W-:Y:S01]  /*6ce0*/  IMAD R6, R30, R6, R5 ;  /* 0x000000061e067224 */ /* 0x000fe200078e0205 */
[----:B------:R-:W-:Y:S01]  /*6cf0*/  LOP3.LUT R5, R8, R11, RZ, 0xc0, !PT ;  /* 0x0000000b08057212 */ /* 0x000fe200078ec0ff */
[----:B------:R-:W-:Y:S02]  /*6d00*/  @P0 IMAD R7, R9, R20, R4 ;  /* 0x0000001409070224 */ /* 0x000fe400078e0204 */
[----:B--2---:R-:W-:Y:S02]  /*6d10*/  IMAD R4, R10, R26, R23 ;  /* 0x0000001a0a047224 */ /* 0x004fe400078e0217 */
[----:B---3--:R-:W-:Y:S02]  /*6d20*/  IMAD R7, R6, R31, R7 ;  /* 0x0000001f06077224 */ /* 0x008fe400078e0207 */
[----:B------:R-:W-:Y:S02]  /*6d30*/  IMAD R4, R4, R24, R5 ;  /* 0x0000001804047224 */ /* 0x000fe400078e0205 */
[----:B------:R-:W-:-:S02]  /*6d40*/  IMAD.MOV.U32 R8, RZ, RZ, 0x1 ;  /* 0x00000001ff087424 */ /* 0x000fc400078e00ff */
[----:B------:R-:W-:Y:S01]  /*6d50*/  IMAD.MOV.U32 R6, RZ, RZ, R22 ;  /* 0x000000ffff067224 */ /* 0x000fe200078e0016 */
[----:B------:R-:W-:Y:S02]  /*6d60*/  SEL R19, R4, R7, !P0 ;  /* 0x0000000704137207 */ /* 0x000fe40004000000 */
[----:B------:R-:W-:-:S07]  /*6d70*/  SEL R21, R7, R4, !P0 ;  /* 0x0000000407157207 */ /* 0x000fce0004000000 */
.L_x_165:
[----:B------:R-:W-:-:S08]  /*6d80*/  NOP ;  /* 0x0000000000007918 */ /* 0x000fd00000000000 */
[----:B------:R-:W0:-:S00]  /*6d90*/  USETMAXREG.DEALLOC.CTAPOOL 0x28 ;  /* 0x00000028000079c8 */ /* 0x000e0000080e0500 */
[----:B0-----:R-:W-:-:S13]  /*6da0*/  ISETP.NE.AND P0, PT, R3, RZ, PT ;  /* 0x000000ff0300720c */ /* 0x001fda0003f05270 */
[----:B------:R-:W-:Y:S05]  /*6db0*/  @P0 EXIT ;  /* 0x000000000000094d */ /* 0x000fea0003800000 */
[----:B------:R-:W-:Y:S01]  /*6dc0*/  LOP3.LUT P0, RZ, R8, 0xff, RZ, 0xc0, !PT ;  /* 0x000000ff08ff7812 */ /* 0x000fe2000780c0ff */
[----:B------:R-:W-:Y:S02]  /*6dd0*/  IMAD.MOV.U32 R3, RZ, RZ, 0x1 ;  /* 0x00000001ff037424 */ /* 0x000fe400078e00ff */
[----:B------:R-:W-:-:S10]  /*6de0*/  IMAD.MOV.U32 R8, RZ, RZ, RZ ;  /* 0x000000ffff087224 */ /* 0x000fd400078e00ff */
[----:B------:R-:W-:Y:S05]  /*6df0*/  @!P0 BRA `(.L_x_168) ;  /* 0x0000000c002c8947 */ /* 0x000fea0003800000 */
[----:B------:R-:W0:Y:S01]  /*6e00*/  LDC R3, c[0x0][0x28c] ;  /* 0x0000a300ff037b82 */ /* 0x000e220000000800 */
[----:B------:R-:W-:Y:S01]  /*6e10*/  ULDC UR5, c[0x0][0x658] ;  /* 0x0001960000057ab9 */ /* 0x000fe20000000800 */
[----:B------:R-:W-:Y:S01]  /*6e20*/  UMOV UR6, 0xffffffff ;  /* 0xffffffff00067882 */ /* 0x000fe20000000000 */
[----:B------:R-:W-:Y:S01]  /*6e30*/  BSSY B0, `(.L_x_168) ;  /* 0x00000c7000007945 */ /* 0x000fe20003800000 */
[----:B------:R-:W-:Y:S01]  /*6e40*/  USHF.L.U32 UR6, UR6, UR5, URZ ;  /* 0x0000000506067299 */ /* 0x000fe2000800063f */
[----:B------:R-:W-:Y:S01]  /*6e50*/  IMAD.MOV.U32 R10, RZ, RZ, 0x1 ;  /* 0x00000001ff0a7424 */ /* 0x000fe200078e00ff */
[----:B------:R-:W-:Y:S01]  /*6e60*/  LOP3.LUT R9, R18, 0x2, RZ, 0xfc, !PT ;  /* 0x0000000212097812 */ /* 0x000fe200078efcff */
[----:B------:R-:W-:Y:S01]  /*6e70*/  IMAD.MOV.U32 R8, RZ, RZ, RZ ;  /* 0x000000ffff087224 */ /* 0x000fe200078e00ff */
[----:B------:R-:W1:Y:S01]  /*6e80*/  S2UR UR8, SR_CgaCtaId ;  /* 0x00000000000879c3 */ /* 0x000e620000008800 */
[----:B------:R-:W-:Y:S01]  /*6e90*/  ULDC UR4, c[0x0][0x600] ;  /* 0x0001800000047ab9 */ /* 0x000fe20000000800 */
[----:B------:R-:W-:Y:S01]  /*6ea0*/  UMOV UR7, 0x1 ;  /* 0x0000000100077882 */ /* 0x000fe20000000000 */
[----:B------:R-:W-:-:S02]  /*6eb0*/  UIADD3 UR15, UR4, -0x1, URZ ;  /* 0xffffffff040f7890 */ /* 0x000fc4000fffe03f */
[----:B------:R-:W-:Y:S02]  /*6ec0*/  USHF.L.U32 UR17, UR7, UR5, URZ ;  /* 0x0000000507117299 */ /* 0x000fe4000800063f */
[----:B------:R-:W-:Y:S01]  /*6ed0*/  ULOP3.LUT UR16, URZ, UR6, URZ, 0x33, !UPT ;  /* 0x000000063f107292 */ /* 0x000fe2000f8e333f */
[----:B------:R-:W-:Y:S01]  /*6ee0*/  ULDC.64 UR20, c[0x0][0x198] ;  /* 0x0000660000147ab9 */ /* 0x000fe20000000a00 */
[----:B0-----:R-:W-:-:S05]  /*6ef0*/  VIADD R3, R3, 0x3f ;  /* 0x0000003f03037836 */ /* 0x001fca0000000000 */
[----:B------:R-:W-:Y:S01]  /*6f00*/  SHF.R.S32.HI R4, RZ, 0x1f, R3 ;  /* 0x0000001fff047819 */ /* 0x000fe20000011403 */
[----:B-1----:R-:W-:-:S03]  /*6f10*/  IMAD.U32 R12, RZ, RZ, UR8 ;  /* 0x00000008ff0c7e24 */ /* 0x002fc6000f8e00ff */
[----:B------:R-:W-:Y:S01]  /*6f20*/  LEA.HI R4, R4, R3, RZ, 0x6 ;  /* 0x0000000304047211 */ /* 0x000fe200078f30ff */
[----:B------:R-:W-:-:S03]  /*6f30*/  IMAD.MOV.U32 R3, RZ, RZ, 0x1 ;  /* 0x00000001ff037424 */ /* 0x000fc600078e00ff */
[----:B------:R-:W-:-:S05]  /*6f40*/  SHF.R.S32.HI R11, RZ, 0x6, R4 ;  /* 0x00000006ff0b7819 */ /* 0x000fca0000011404 */
[----:B------:R-:W-:-:S07]  /*6f50*/  VIADD R13, R11, 0x1 ;  /* 0x000000010b0d7836 */ /* 0x000fce0000000000 */
.L_x_179:
[----:B------:R-:W-:-:S03]  /*6f60*/  UMOV UR4, 0xffffffff ;  /* 0xffffffff00047882 */ /* 0x000fc60000000000 */
[----:B------:R-:W-:Y:S05]  /*6f70*/  BRA.DIV UR4, `(.L_x_169) ;  /* 0x0000001204207947 */ /* 0x000fea000b800000 */
[----:B------:R-:W-:-:S13]  /*6f80*/  ELECT P6, URZ, PT ;  /* 0x00000000003f782f */ /* 0x000fda00038c0000 */
.L_x_193:
[----:B------:R-:W0:Y:S01]  /*6f90*/  LDC R4, c[0x0][0x28c] ;  /* 0x0000a300ff047b82 */ /* 0x000e220000000800 */
[----:B------:R-:W-:Y:S01]  /*6fa0*/  BSSY B1, `(.L_x_170) ;  /* 0x000003b000017945 */ /* 0x000fe20003800000 */
[----:B0-----:R-:W-:-:S13]  /*6fb0*/  ISETP.LT.OR P6, PT, R4, 0x1, !P6 ;  /* 0x000000010400780c */ /* 0x001fda00077c1670 */
[----:B------:R-:W-:Y:S05]  /*6fc0*/  @P6 BRA `(.L_x_171) ;  /* 0x0000000000e06947 */ /* 0x000fea0003800000 */
[----:B------:R-:W-:Y:S02]  /*6fd0*/  IMAD R21, R21, 0x2, R12 ;  /* 0x0000000215157824 */ /* 0x000fe400078e020c */
[----:B------:R-:W-:Y:S02]  /*6fe0*/  IMAD.SHL.U32 R19, R19, 0x80, RZ ;  /* 0x0000008013137824 */ /* 0x000fe400078e00ff */
[----:B------:R-:W-:Y:S02]  /*6ff0*/  IMAD.MOV.U32 R22, RZ, RZ, RZ ;  /* 0x000000ffff167224 */ /* 0x000fe400078e00ff */
[----:B------:R-:W-:Y:S02]  /*7000*/  IMAD.MOV.U32 R4, RZ, RZ, R13 ;  /* 0x000000ffff047224 */ /* 0x000fe400078e000d */
[----:B------:R-:W-:Y:S02]  /*7010*/  IMAD.MOV.U32 R5, RZ, RZ, R3 ;  /* 0x000000ffff057224 */ /* 0x000fe400078e0003 */
[----:B------:R-:W-:-:S02]  /*7020*/  IMAD.MOV.U32 R7, RZ, RZ, R8 ;  /* 0x000000ffff077224 */ /* 0x000fc400078e0008 */
[----:B------:R-:W-:-:S07]  /*7030*/  IMAD.SHL.U32 R21, R21, 0x40, RZ ;  /* 0x0000004015157824 */ /* 0x000fce00078e00ff */
.L_x_174:
[----:B------:R-:W0:Y:S01]  /*7040*/  S2UR UR4, SR_CgaCtaId ;  /* 0x00000000000479c3 */ /* 0x000e220000008800 */
[----:B------:R-:W-:Y:S02]  /*7050*/  MOV R15, 0x400 ;  /* 0x00000400000f7802 */ /* 0x000fe40000000f00 */
[----:B------:R-:W-:Y:S02]  /*7060*/  SHF.L.U32 R14, R5, 0x1f, RZ ;  /* 0x0000001f050e7819 */ /* 0x000fe400000006ff */
[----:B------:R-:W-:Y:S01]  /*7070*/  ISETP.NE.AND P1, PT, R0, RZ, PT ;  /* 0x000000ff0000720c */ /* 0x000fe20003f25270 */
[----:B0-----:R-:W-:-:S05]  /*7080*/  IMAD.U32 R12, RZ, RZ, UR4 ;  /* 0x00000004ff0c7e24 */ /* 0x001fca000f8e00ff */
[----:B------:R-:W-:-:S07]  /*7090*/  LEA R20, R12, R15, 0x18 ;  /* 0x0000000f0c147211 */ /* 0x000fce00078ec0ff */
[----:B------:R-:W0:Y:S01]  /*70a0*/  @!P1 LDC R15, c[0x0][0x500] ;  /* 0x00014000ff0f9b82 */ /* 0x000e220000000800 */
[----:B------:R-:W-:-:S04]  /*70b0*/  IMAD R23, R7, 0x8, R20 ;  /* 0x0000000807177824 */ /* 0x000fc800078e0214 */
[----:B------:R-:W1:Y:S02]  /*70c0*/  SYNCS.PHASECHK.TRANS64.TRYWAIT P0, [R23+URZ+0x38], R14 ;  /* 0x0000380e170075a7 */ /* 0x000e64000800017f */
[----:B-1----:R-:W-:Y:S05]  /*70d0*/  @!P0 BRA `(.L_x_172) ;  /* 0x0000000c00e88947 */ /* 0x002fea0003800000 */
.L_x_194:
[----:B-1----:R-:W-:Y:S01]  /*70e0*/  PRMT R14, R9, 0x9910, RZ ;  /* 0x00009910090e7816 */ /* 0x002fe200000000ff */
[----:B0-----:R0:W-:Y:S03]  /*70f0*/  @!P1 SYNCS.ARRIVE.TRANS64 RZ, [R23+URZ], R15 ;  /* 0x0000000f17ff99a7 */ /* 0x0011e6000800003f */
[----:B------:R-:W-:-:S13]  /*7100*/  ISETP.NE.AND P0, PT, R14, 0x2, PT ;  /* 0x000000020e00780c */ /* 0x000fda0003f05270 */
[----:B0-----:R-:W-:Y:S05]  /*7110*/  @P0 BRA `(.L_x_173) ;  /* 0x0000000000040947 */ /* 0x001fea0003800000 */
[----:B------:R-:W-:Y:S01]  /*7120*/  BPT.TRAP 0x1 ;  /* 0x000000040000795c */ /* 0x000fe20000300000 */
.L_x_173:
[----:B------:R-:W-:Y:S01]  /*7130*/  IMAD R14, R7, 0x2, R12 ;  /* 0x00000002070e7824 */ /* 0x000fe200078e020c */
[----:B------:R-:W-:Y:S01]  /*7140*/  R2UR UR9, R23 ;  /* 0x00000000170972ca */ /* 0x000fe200000e0000 */
[----:B------:R-:W-:Y:S01]  /*7150*/  VIADD R4, R4, 0xffffffff ;  /* 0xffffffff04047836 */ /* 0x000fe20000000000 */
[----:B------:R-:W-:Y:S01]  /*7160*/  UIADD3 UR4, UP0, UR20, 0xf0, URZ ;  /* 0x000000f014047890 */ /* 0x000fe2000ff1e03f */
[----:B------:R-:W-:Y:S01]  /*7170*/  IMAD.SHL.U32 R14, R14, 0x1000, RZ ;  /* 0x000010000e0e7824 */ /* 0x000fe200078e00ff */
[----:B------:R-:W-:Y:S01]  /*7180*/  R2UR UR11, R21 ;  /* 0x00000000150b72ca */ /* 0x000fe200000e0000 */
[----:B------:R-:W-:Y:S01]  /*7190*/  UIADD3 UR22, UP1, UR20, 0x1f0, URZ ;  /* 0x000001f014167890 */ /* 0x000fe2000ff3e03f */
[----:B------:R-:W-:Y:S01]  /*71a0*/  R2UR UR10, R22 ;  /* 0x00000000160a72ca */ /* 0x000fe200000e0000 */
[--C-:B------:R-:W-:Y:S01]  /*71b0*/  IMAD R14, R14, 0x2, R20.reuse ;  /* 0x000000020e0e7824 */ /* 0x100fe200078e0214 */
[----:B------:R-:W-:Y:S01]  /*71c0*/  R2UR UR12, R6 ;  /* 0x00000000060c72ca */ /* 0x000fe200000e0000 */
[----:B------:R-:W-:Y:S01]  /*71d0*/  IMAD R20, R7, 0x4000, R20 ;  /* 0x0000400007147824 */ /* 0x000fe200078e0214 */
[----:B------:R-:W-:Y:S01]  /*71e0*/  R2UR UR18, R19 ;  /* 0x00000000131272ca */ /* 0x000fe200000e0000 */
[----:B------:R-:W-:Y:S01]  /*71f0*/  VIADD R7, R7, 0x1 ;  /* 0x0000000107077836 */ /* 0x000fe20000000000 */
[----:B------:R-:W-:Y:S01]  /*7200*/  R2UR UR5, R14 ;  /* 0x000000000e0572ca */ /* 0x000fe200000e0000 */
[----:B------:R-:W-:Y:S01]  /*7210*/  UIADD3.X UR23, URZ, UR21, URZ, UP1, !UPT ;  /* 0x000000153f177290 */ /* 0x000fe20008ffe43f */
[----:B------:R-:W-:Y:S01]  /*7220*/  R2UR UR8, R20 ;  /* 0x00000000140872ca */ /* 0x000fe200000e0000 */
[----:B------:R-:W-:Y:S01]  /*7230*/  UMOV UR19, 0x30000 ;  /* 0x0003000000137882 */ /* 0x000fe20000000000 */
[----:B------:R-:W-:Y:S01]  /*7240*/  ISETP.GT.AND P1, PT, R4, 0x1, PT ;  /* 0x000000010400780c */ /* 0x000fe20003f24270 */
[----:B------:R-:W-:Y:S01]  /*7250*/  UMOV UR6, 0x0 ;  /* 0x0000000000067882 */ /* 0x000fe20000000000 */
[----:B------:R-:W-:Y:S01]  /*7260*/  UMOV UR7, 0x10000000 ;  /* 0x1000000000077882 */ /* 0x000fe20000000000 */
[----:B------:R-:W-:Y:S01]  /*7270*/  ISETP.NE.AND P0, PT, R7, 0x7, PT ;  /* 0x000000070700780c */ /* 0x000fe20003f05270 */
[----:B------:R-:W-:-:S03]  /*7280*/  VIADD R22, R22, 0x40 ;  /* 0x0000004016167836 */ /* 0x000fc60000000000 */
[----:B------:R-:W-:Y:S02]  /*7290*/  SEL R14, RZ, 0x1, P0 ;  /* 0x00000001ff0e7807 */ /* 0x000fe40000000000 */
[----:B------:R-:W-:Y:S01]  /*72a0*/  UIADD3 UR13, UR5, 0x180, URZ ;  /* 0x00000180050d7890 */ /* 0x000fe2000fffe03f */
[----:B------:R-:W-:Y:S01]  /*72b0*/  SEL R7, R7, RZ, P0 ;  /* 0x000000ff07077207 */ /* 0x000fe20000000000 */
[----:B------:R-:W-:Y:S01]  /*72c0*/  UIADD3.X UR5, URZ, UR21, URZ, UP0, !UPT ;  /* 0x000000153f057290 */ /* 0x000fe200087fe43f */
[----:B------:R-:W-:Y:S01]  /*72d0*/  LOP3.LUT R5, R5, R14, RZ, 0x3c, !PT ;  /* 0x0000000e05057212 */ /* 0x000fe200078e3cff */
[----:B------:R-:W-:-:S03]  /*72e0*/  UIADD3 UR14, UR8, 0x1c180, URZ ;  /* 0x0001c180080e7890 */ /* 0x000fc6000fffe03f */
[----:B------:R-:W-:-:S04]  /*72f0*/  UMOV UR8, UR13 ;  /* 0x0000000d00087c82 */ /* 0x000fc80008000000 */
[----:B------:R0:W-:Y:S02]  /*7300*/  UTMALDG.3D.MULTICAST [UR8], [UR4], UR19, desc[UR6] ;  /* 0x00000608040073b4 */ /* 0x0001e40008011813 */
[----:B0-----:R-:W-:Y:S01]  /*7310*/  UMOV UR8, UR14 ;  /* 0x0000000e00087c82 */ /* 0x001fe20008000000 */
[----:B------:R-:W-:Y:S02]  /*7320*/  UMOV UR11, UR18 ;  /* 0x00000012000b7c82 */ /* 0x000fe40008000000 */
[----:B------:R0:W-:Y:S02]  /*7330*/  UTMALDG.3D [UR8], [UR22], desc[UR6] ;  /* 0x00000608160075b4 */ /* 0x0001e40008011000 */
[----:B0-----:R-:W-:Y:S05]  /*7340*/  @P1 BRA `(.L_x_174) ;  /* 0xfffffffc003c1947 */ /* 0x001fea000383ffff */
.L_x_171:
[----:B------:R-:W-:Y:S05]  /*7350*/  BSYNC B1 ;  /* 0x0000000000017941 */ /* 0x000fea0003800000 */
.L_x_170:
[----:B------:R-:W-:Y:S01]  /*7360*/  LOP3.LUT P1, RZ, R10, 0xff, RZ, 0xc0, !PT ;  /* 0x000000ff0aff7812 */ /* 0x000fe2000782c0ff */
[C---:B------:R-:W-:Y:S01]  /*7370*/  IMAD.IADD R15, R11.reuse, 0x1, R8 ;  /* 0x000000010b0f7824 */ /* 0x040fe200078e0208 */
[----:B------:R-:W-:Y:S01]  /*7380*/  ULDC.64 UR4, c[0x0][0x650] ;  /* 0x0001940000047ab9 */ /* 0x000fe20000000a00 */
[----:B------:R-:W-:Y:S01]  /*7390*/  ISETP.GE.U32.AND P2, PT, R11, 0x7, PT ;  /* 0x000000070b00780c */ /* 0x000fe20003f46070 */
[----:B------:R-:W-:Y:S01]  /*73a0*/  BSSY B1, `(.L_x_175) ;  /* 0x000006d000017945 */ /* 0x000fe20003800000 */
[C---:B------:R-:W-:Y:S01]  /*73b0*/  IMAD.WIDE.U32 R4, R15.reuse, 0x24924925, RZ ;  /* 0x249249250f047825 */ /* 0x040fe200078e00ff */
[----:B------:R-:W-:Y:S02]  /*73c0*/  ISETP.GT.U32.AND P0, PT, R15, 0x6, PT ;  /* 0x000000060f00780c */ /* 0x000fe40003f04070 */
[----:B------:R-:W-:Y:S01]  /*73d0*/  PRMT R10, RZ, 0x7610, R10 ;  /* 0x00007610ff0a7816 */ /* 0x000fe2000000000a */
[----:B------:R-:W-:Y:S01]  /*73e0*/  IMAD.MOV.U32 R21, RZ, RZ, -0x1 ;  /* 0xffffffffff157424 */ /* 0x000fe200078e00ff */
[----:B------:R-:W-:Y:S01]  /*73f0*/  ISETP.LT.U32.AND P0, PT, R11, 0x7, P0 ;  /* 0x000000070b00780c */ /* 0x000fe20000701070 */
[----:B------:R-:W-:-:S02]  /*7400*/  IMAD.MOV.U32 R19, RZ, RZ, -0x1 ;  /* 0xffffffffff137424 */ /* 0x000fc400078e00ff */
[----:B------:R-:W0:Y:S01]  /*7410*/  @P1 S2R R12, SR_CgaCtaId ;  /* 0x00000000000c1919 */ /* 0x000e220000008800 */
[----:B------:R-:W-:Y:S02]  /*7420*/  SEL R4, RZ, 0x1, !P0 ;  /* 0x00000001ff047807 */ /* 0x000fe40004000000 */
[----:B------:R-:W-:Y:S02]  /*7430*/  IADD3 R16, P0, R16, UR36, RZ ;  /* 0x0000002410107c10 */ /* 0x000fe4000ff1e0ff */
[----:B------:R-:W-:Y:S02]  /*7440*/  @P1 MOV R7, 0x400 ;  /* 0x0000040000071802 */ /* 0x000fe40000000f00 */
[----:B------:R-:W-:Y:S02]  /*7450*/  IADD3.X R17, R17, UR42, RZ, P0, !PT ;  /* 0x0000002a11117c10 */ /* 0x000fe400087fe4ff */
[----:B------:R-:W-:Y:S02]  /*7460*/  ISETP.GE.U32.AND P0, PT, R16, UR4, PT ;  /* 0x0000000410007c0c */ /* 0x000fe4000bf06070 */
[----:B------:R-:W-:-:S02]  /*7470*/  LOP3.LUT R3, R3, R4, RZ, 0x3c, !PT ;  /* 0x0000000403037212 */ /* 0x000fc400078e3cff */
[----:B------:R-:W-:Y:S02]  /*7480*/  ISETP.GE.U32.AND.EX P0, PT, R17, UR5, PT, P0 ;  /* 0x0000000511007c0c */ /* 0x000fe4000bf06100 */
[----:B------:R-:W-:Y:S02]  /*7490*/  PRMT R4, RZ, 0x7610, R4 ;  /* 0x00007610ff047816 */ /* 0x000fe40000000004 */
[----:B0-----:R-:W-:Y:S01]  /*74a0*/  @P1 LEA R6, R12, R7, 0x18 ;  /* 0x000000070c061211 */ /* 0x001fe200078ec0ff */
[----:B------:R-:W-:-:S03]  /*74b0*/  IMAD.IADD R7, R15, 0x1, -R5 ;  /* 0x000000010f077824 */ /* 0x000fc600078e0a05 */
[----:B------:R0:W-:Y:S02]  /*74c0*/  @P1 SYNCS.ARRIVE.TRANS64.A1T0 RZ, [R6+URZ+0x88], RZ ;  /* 0x000088ff06ff19a7 */ /* 0x0001e4000810003f */
[----:B------:R-:W-:-:S04]  /*74d0*/  LEA.HI R7, R7, R5, RZ, 0x1f ;  /* 0x0000000507077211 */ /* 0x000fc800078ff8ff */
[----:B------:R-:W-:Y:S01]  /*74e0*/  SHF.R.U32.HI R8, RZ, 0x2, R7 ;  /* 0x00000002ff087819 */ /* 0x000fe20000011607 */
[----:B0-----:R-:W-:-:S03]  /*74f0*/  IMAD.MOV.U32 R6, RZ, RZ, -0x1 ;  /* 0xffffffffff067424 */ /* 0x001fc600078e00ff */
[----:B------:R-:W-:Y:S01]  /*7500*/  @P2 LOP3.LUT R3, R3, 0x1, R8, 0x78, !PT ;  /* 0x0000000103032812 */ /* 0x000fe200078e7808 */
[----:B------:R-:W-:Y:S01]  /*7510*/  IMAD R8, R8, -0x7, R15 ;  /* 0xfffffff908087824 */ /* 0x000fe200078e020f */
[----:B------:R-:W-:Y:S06]  /*7520*/  @P0 BRA `(.L_x_176) ;  /* 0x0000000400500947 */ /* 0x000fec0003800000 */
[----:B------:R-:W0:Y:S01]  /*7530*/  S2R R19, SR_CTAID.X ;  /* 0x0000000000137919 */ /* 0x000e220000002500 */
[----:B------:R-:W-:Y:S01]  /*7540*/  ULDC.64 UR4, c[0x0][0x628] ;  /* 0x00018a0000047ab9 */ /* 0x000fe20000000a00 */
[----:B------:R-:W1:Y:S01]  /*7550*/  LDC R20, c[0x0][0x144] ;  /* 0x00005100ff147b82 */ /* 0x000e620000000800 */
[----:B------:R-:W-:Y:S01]  /*7560*/  ISETP.NE.U32.AND P0, PT, RZ, UR4, PT ;  /* 0x00000004ff007c0c */ /* 0x000fe2000bf05070 */
[----:B------:R-:W2:Y:S01]  /*7570*/  S2R R14, SR_CTAID.Y ;  /* 0x00000000000e7919 */ /* 0x000ea20000002600 */
[----:B------:R-:W-:Y:S01]  /*7580*/  ULDC UR7, c[0x0][0x630] ;  /* 0x00018c0000077ab9 */ /* 0x000fe20000000800 */
[----:B------:R-:W-:Y:S01]  /*7590*/  ULDC UR8, c[0x0][0x150] ;  /* 0x0000540000087ab9 */ /* 0x000fe20000000800 */
[----:B------:R-:W-:Y:S01]  /*75a0*/  ISETP.NE.AND.EX P0, PT, RZ, UR5, PT, P0 ;  /* 0x00000005ff007c0c */ /* 0x000fe2000bf05300 */
[----:B------:R-:W-:Y:S02]  /*75b0*/  IMAD.MOV.U32 R4, RZ, RZ, R16 ;  /* 0x000000ffff047224 */ /* 0x000fe400078e0010 */
[----:B------:R-:W-:Y:S01]  /*75c0*/  IMAD.MOV.U32 R5, RZ, RZ, R17 ;  /* 0x000000ffff057224 */ /* 0x000fe200078e0011 */
[----:B0-----:R-:W-:-:S09]  /*75d0*/  I2FP.F32.U32 R21, R19 ;  /* 0x0000001300157245 */ /* 0x001fd20000201000 */
[----:B------:R-:W-:Y:S05]  /*75e0*/  @!P0 BRA `(.L_x_177) ;  /* 0x0000000000288947 */ /* 0x000fea0003800000 */
[----:B------:R-:W-:Y:S02]  /*75f0*/  ULDC UR6, c[0x0][0x634] ;  /* 0x00018d0000067ab9 */ /* 0x000fe40000000800 */
[----:B------:R-:W-:-:S05]  /*7600*/  IADD3 R5, P0, R16, UR6, RZ ;  /* 0x0000000610057c10 */ /* 0x000fca000ff1e0ff */
[----:B------:R-:W-:-:S04]  /*7610*/  IMAD.X R15, RZ, RZ, R17, P0 ;  /* 0x000000ffff0f7224 */ /* 0x000fc800000e0611 */
[----:B------:R-:W-:-:S04]  /*7620*/  IMAD.WIDE.U32 R6, R15, UR4, RZ ;  /* 0x000000040f067c25 */ /* 0x000fc8000f8e00ff */
[----:B------:R-:W-:-:S04]  /*7630*/  IMAD.WIDE.U32 R6, P0, R5, UR5, R6 ;  /* 0x0000000505067c25 */ /* 0x000fc8000f800006 */
[----:B------:R-:W-:-:S04]  /*7640*/  IMAD.WIDE.U32 R4, R5, UR4, RZ ;  /* 0x0000000405047c25 */ /* 0x000fc8000f8e00ff */
[----:B------:R-:W-:Y:S01]  /*7650*/  IMAD.MOV.U32 R4, RZ, RZ, R7 ;  /* 0x000000ffff047224 */ /* 0x000fe200078e0007 */
[----:B------:R-:W-:Y:S01]  /*7660*/  IADD3 RZ, P1, R5, R6, RZ ;  /* 0x0000000605ff7210 */ /* 0x000fe20007f3e0ff */
[----:B------:R-:W-:-:S04]  /*7670*/  IMAD.X R5, RZ, RZ, RZ, P0 ;  /* 0x000000ffff057224 */ /* 0x000fc800000e06ff */
[----:B------:R-:W-:-:S08]  /*7680*/  IMAD.WIDE.U32.X R4, R15, UR5, R4, P1 ;  /* 0x000000050f047c25 */ /* 0x000fd000088e0404 */
.L_x_177:
[----:B------:R-:W-:Y:S01]  /*7690*/  FMUL R21, R21, UR8 ;  /* 0x0000000815157c20 */ /* 0x000fe20008400000 */
[--C-:B------:R-:W-:Y:S01]  /*76a0*/  SHF.R.U64 R15, R4, UR7, R5.reuse ;  /* 0x00000007040f7c19 */ /* 0x100fe20008001205 */
[----:B------:R-:W-:Y:S01]  /*76b0*/  ULDC.64 UR4, c[0x0][0x620] ;  /* 0x0001880000047ab9 */ /* 0x000fe20000000a00 */
[----:B------:R-:W-:Y:S01]  /*76c0*/  SHF.R.U32.HI R4, RZ, UR7, R5 ;  /* 0x00000007ff047c19 */ /* 0x000fe20008011605 */
[----:B------:R-:W-:Y:S01]  /*76d0*/  ULDC.64 UR6, c[0x0][0x640] ;  /* 0x0001900000067ab9 */ /* 0x000fe20000000a00 */
[----:B------:R-:W-:Y:S01]  /*76e0*/  IADD3 R5, P0, RZ, -R15, RZ ;  /* 0x8000000fff057210 */ /* 0x000fe20007f1e0ff */
[----:B------:R-:W0:Y:S04]  /*76f0*/  F2I.U32.TRUNC.NTZ R21, R21 ;  /* 0x0000001500157305 */ /* 0x000e28000020f000 */
[----:B------:R-:W-:Y:S01]  /*7700*/  IMAD.X R4, RZ, RZ, ~R4, P0 ;  /* 0x000000ffff047224 */ /* 0x000fe200000e0e04 */
[----:B------:R-:W-:-:S03]  /*7710*/  ISETP.NE.U32.AND P0, PT, RZ, UR6, PT ;  /* 0x00000006ff007c0c */ /* 0x000fc6000bf05070 */
[----:B------:R-:W-:Y:S01]  /*7720*/  IMAD R4, R4, UR4, RZ ;  /* 0x0000000404047c24 */ /* 0x000fe2000f8e02ff */
[----:B------:R-:W-:-:S03]  /*7730*/  ISETP.NE.AND.EX P0, PT, RZ, UR7, PT, P0 ;  /* 0x00000007ff007c0c */ /* 0x000fc6000bf05300 */
[C---:B------:R-:W-:Y:S01]  /*7740*/  IMAD R7, R5.reuse, UR5, R4 ;  /* 0x0000000505077c24 */ /* 0x040fe2000f8e0204 */
[----:B------:R-:W-:Y:S01]  /*7750*/  ULDC UR5, c[0x0][0x154] ;  /* 0x0000550000057ab9 */ /* 0x000fe20000000800 */
[----:B------:R-:W-:Y:S01]  /*7760*/  IMAD.WIDE.U32 R4, R5, UR4, R16 ;  /* 0x0000000405047c25 */ /* 0x000fe2000f8e0010 */
[----:B------:R-:W-:-:S03]  /*7770*/  ULDC UR4, c[0x0][0x618] ;  /* 0x0001860000047ab9 */ /* 0x000fc60000000800 */
[----:B0-----:R-:W-:Y:S02]  /*7780*/  IMAD.MOV R6, RZ, RZ, -R21 ;  /* 0x000000ffff067224 */ /* 0x001fe400078e0a15 */
[----:B------:R-:W0:Y:S01]  /*7790*/  LDC R21, c[0x0][0x148] ;  /* 0x00005200ff157b82 */ /* 0x000e220000000800 */
[----:B------:R-:W-:Y:S02]  /*77a0*/  IMAD.IADD R5, R5, 0x1, R7 ;  /* 0x0000000105057824 */ /* 0x000fe400078e0207 */
[----:B-1----:R-:W-:Y:S01]  /*77b0*/  IMAD R19, R20, R6, R19 ;  /* 0x0000000614137224 */ /* 0x002fe200078e0213 */
[----:B--2---:R-:W-:Y:S02]  /*77c0*/  I2FP.F32.U32 R6, R14 ;  /* 0x0000000e00067245 */ /* 0x004fe40000201000 */
[--C-:B------:R-:W-:Y:S02]  /*77d0*/  SHF.R.U64 R20, R4, UR4, R5.reuse ;  /* 0x0000000404147c19 */ /* 0x100fe40008001205 */
[----:B------:R-:W-:Y:S01]  /*77e0*/  SHF.R.U32.HI R5, RZ, UR4, R5 ;  /* 0x00000004ff057c19 */ /* 0x000fe20008011605 */
[----:B------:R-:W-:Y:S01]  /*77f0*/  FMUL R6, R6, UR5 ;  /* 0x0000000506067c20 */ /* 0x000fe20008400000 */
[----:B------:R-:W-:-:S02]  /*7800*/  ULDC UR4, c[0x0][0x608] ;  /* 0x0001820000047ab9 */ /* 0x000fc40000000800 */
[--C-:B------:R-:W-:Y:S01]  /*7810*/  SHF.R.U64 R23, R20, UR4, R5.reuse ;  /* 0x0000000414177c19 */ /* 0x100fe20008001205 */
[----:B------:R1:W2:Y:S01]  /*7820*/  F2I.U32.TRUNC.NTZ R24, R6 ;  /* 0x0000000600187305 */ /* 0x0002a2000020f000 */
[----:B------:R-:W-:Y:S01]  /*7830*/  SHF.R.U32.HI R4, RZ, UR4, R5 ;  /* 0x00000004ff047c19 */ /* 0x000fe20008011605 */
[----:B------:R-:W-:-:S03]  /*7840*/  ULDC UR4, c[0x0][0x658] ;  /* 0x0001960000047ab9 */ /* 0x000fc60000000800 */
[--C-:B------:R-:W-:Y:S02]  /*7850*/  SHF.R.U64 R22, R23, UR4, R4.reuse ;  /* 0x0000000417167c19 */ /* 0x100fe40008001204 */
[----:B------:R-:W-:-:S03]  /*7860*/  SHF.R.U32.HI R25, RZ, UR4, R4 ;  /* 0x00000004ff197c19 */ /* 0x000fc60008011604 */
[----:B------:R-:W-:Y:S02]  /*7870*/  IMAD.MOV.U32 R4, RZ, RZ, R22 ;  /* 0x000000ffff047224 */ /* 0x000fe400078e0016 */
[----:B------:R-:W-:Y:S01]  /*7880*/  IMAD.MOV.U32 R5, RZ, RZ, R25 ;  /* 0x000000ffff057224 */ /* 0x000fe200078e0019 */
[----:B-1----:R-:W-:Y:S06]  /*7890*/  @!P0 BRA `(.L_x_178) ;  /* 0x0000000000288947 */ /* 0x002fec0003800000 */
        /* <DEDUP_REMOVED lines=10> */
.L_x_178:
[----:B------:R-:W-:Y:S01]  /*7940*/  ISETP.NE.AND P0, PT, R2, 0x1, PT ;  /* 0x000000010200780c */ /* 0x000fe20003f05270 */
[----:B------:R-:W-:Y:S01]  /*7950*/  ULDC UR4, c[0x0][0x648] ;  /* 0x0001920000047ab9 */ /* 0x000fe20000000800 */
[----:B------:R-:W-:Y:S01]  /*7960*/  LOP3.LUT R23, R23, UR16, RZ, 0xc0, !PT ;  /* 0x0000001017177c12 */ /* 0x000fe2000f8ec0ff */
[----:B--2---:R-:W-:Y:S01]  /*7970*/  IMAD.MOV R24, RZ, RZ, -R24 ;  /* 0x000000ffff187224 */ /* 0x004fe200078e0a18 */
[----:B------:R-:W-:Y:S01]  /*7980*/  SHF.R.U64 R4, R4, UR4, R5 ;  /* 0x0000000404047c19 */ /* 0x000fe20008001205 */
[----:B------:R-:W-:Y:S01]  /*7990*/  ULDC UR4, c[0x0][0x638] ;  /* 0x00018e0000047ab9 */ /* 0x000fe20000000800 */
[----:B------:R-:W-:Y:S01]  /*79a0*/  LOP3.LUT R7, R20, UR15, RZ, 0xc0, !PT ;  /* 0x0000000f14077c12 */ /* 0x000fe2000f8ec0ff */
[----:B------:R-:W-:Y:S01]  /*79b0*/  ULDC UR5, c[0x0][0x610] ;  /* 0x0001840000057ab9 */ /* 0x000fe20000000800 */
[----:B------:R-:W-:Y:S02]  /*79c0*/  IMAD.MOV.U32 R6, RZ, RZ, R15 ;  /* 0x000000ffff067224 */ /* 0x000fe400078e000f */
[----:B------:R-:W-:-:S02]  /*79d0*/  IMAD.MOV R5, RZ, RZ, -R4 ;  /* 0x000000ffff057224 */ /* 0x000fc400078e0a04 */
[----:B------:R-:W-:Y:S02]  /*79e0*/  IMAD R4, R4, UR17, R23 ;  /* 0x0000001104047c24 */ /* 0x000fe4000f8e0217 */
[----:B0-----:R-:W-:Y:S02]  /*79f0*/  @P0 IMAD R19, R21, R24, R14 ;  /* 0x0000001815130224 */ /* 0x001fe400078e020e */
[----:B------:R-:W-:Y:S01]  /*7a00*/  IMAD R22, R5, UR4, R22 ;  /* 0x0000000405167c24 */ /* 0x000fe2000f8e0216 */
[----:B------:R-:W-:Y:S01]  /*7a10*/  ULDC UR4, c[0x0][0x600] ;  /* 0x0001800000047ab9 */ /* 0x000fe20000000800 */
[----:B------:R-:W-:Y:S02]  /*7a20*/  IMAD R21, R4, UR5, R19 ;  /* 0x0000000504157c24 */ /* 0x000fe4000f8e0213 */
[----:B------:R-:W-:Y:S02]  /*7a30*/  IMAD R22, R22, UR4, R7 ;  /* 0x0000000416167c24 */ /* 0x000fe4000f8e0207 */
[----:B------:R-:W-:-:S03]  /*7a40*/  IMAD.MOV.U32 R4, RZ, RZ, 0x1 ;  /* 0x00000001ff047424 */ /* 0x000fc600078e00ff */
[----:B------:R-:W-:Y:S02]  /*7a50*/  SEL R19, R22, R21, !P0 ;  /* 0x0000001516137207 */ /* 0x000fe40004000000 */
[----:B------:R-:W-:-:S07]  /*7a60*/  SEL R21, R21, R22, !P0 ;  /* 0x0000001615157207 */ /* 0x000fce0004000000 */
.L_x_176:
[----:B------:R-:W-:Y:S05]  /*7a70*/  BSYNC B1 ;  /* 0x0000000000017941 */ /* 0x000fea0003800000 */
.L_x_175:
[----:B------:R-:W-:-:S13]  /*7a80*/  LOP3.LUT P0, RZ, R4, 0xff, RZ, 0xc0, !PT ;  /* 0x000000ff04ff7812 */ /* 0x000fda000780c0ff */
[----:B------:R-:W-:Y:S05]  /*7a90*/  @P0 BRA `(.L_x_179) ;  /* 0xfffffff400300947 */ /* 0x000fea000383ffff */
[----:B------:R-:W-:Y:S05]  /*7aa0*/  BSYNC B0 ;  /* 0x0000000000007941 */ /* 0x000fea0003800000 */
.L_x_168:
[----:B------:R-:W-:-:S03]  /*7ab0*/  UMOV UR4, 0xffffffff ;  /* 0xffffffff00047882 */ /* 0x000fc60000000000 */
[----:B------:R-:W-:Y:S05]  /*7ac0*/  BRA.DIV UR4, `(.L_x_180) ;  /* 0x0000000604807947 */ /* 0x000fea000b800000 */
[----:B------:R-:W-:-:S13]  /*7ad0*/  ELECT P6, URZ, PT ;  /* 0x00000000003f782f */ /* 0x000fda00038c0000 */
.L_x_197:
[----:B------:R-:W-:Y:S04]  /*7ae0*/  BSSY B0, `(.L_x_181) ;  /* 0x0000046000007945 */ /* 0x000fe80003800000 */
[----:B------:R-:W-:Y:S05]  /*7af0*/  @!P6 BRA `(.L_x_182) ;  /* 0x000000040010e947 */ /* 0x000fea0003800000 */
[----:B------:R-:W-:-:S04]  /*7b00*/  LOP3.LUT R18, R18, 0x2, RZ, 0xfc, !PT ;  /* 0x0000000212127812 */ /* 0x000fc800078efcff */
[----:B------:R-:W-:-:S13]  /*7b10*/  ISETP.NE.AND P0, PT, R18, 0x3, PT ;  /* 0x000000031200780c */ /* 0x000fda0003f05270 */
[----:B------:R-:W-:Y:S05]  /*7b20*/  @!P0 BRA `(.L_x_183) ;  /* 0x0000000000048947 */ /* 0x000fea0003800000 */
[----:B------:R-:W-:Y:S01]  /*7b30*/  BPT.TRAP 0x1 ;  /* 0x000000040000795c */ /* 0x000fe20000300000 */
.L_x_183:
[----:B------:R-:W0:Y:S01]  /*7b40*/  S2R R5, SR_CgaCtaId ;  /* 0x0000000000057919 */ /* 0x000e220000008800 */
[----:B------:R-:W-:Y:S02]  /*7b50*/  MOV R0, 0x400 ;  /* 0x0000040000007802 */ /* 0x000fe40000000f00 */
[----:B------:R-:W-:Y:S02]  /*7b60*/  SHF.L.U32 R2, R3, 0x1f, RZ ;  /* 0x0000001f03027819 */ /* 0x000fe400000006ff */
[----:B0-----:R-:W-:-:S05]  /*7b70*/  LEA R5, R5, R0, 0x18 ;  /* 0x0000000005057211 */ /* 0x001fca00078ec0ff */
[----:B------:R-:W-:-:S04]  /*7b80*/  VIADD R5, R5, 0x38 ;  /* 0x0000003805057836 */ /* 0x000fc80000000000 */
[C---:B------:R-:W-:Y:S02]  /*7b90*/  IMAD R7, R8.reuse, 0x8, R5 ;  /* 0x0000000808077824 */ /* 0x040fe400078e0205 */
[----:B------:R-:W-:Y:S02]  /*7ba0*/  VIADD R8, R8, 0x1 ;  /* 0x0000000108087836 */ /* 0x000fe40000000000 */
[----:B------:R-:W0:Y:S03]  /*7bb0*/  SYNCS.PHASECHK.TRANS64.TRYWAIT P0, [R7+URZ], R2 ;  /* 0x00000002070075a7 */ /* 0x000e26000800017f */
[----:B------:R-:W-:-:S04]  /*7bc0*/  ISETP.NE.AND P1, PT, R8, 0x7, PT ;  /* 0x000000070800780c */ /* 0x000fc80003f25270 */
[----:B------:R-:W-:Y:S02]  /*7bd0*/  SEL R0, RZ, 0x1, P1 ;  /* 0x00000001ff007807 */ /* 0x000fe40000800000 */
[----:B------:R-:W-:Y:S02]  /*7be0*/  SEL R8, R8, RZ, P1 ;  /* 0x000000ff08087207 */ /* 0x000fe40000800000 */
[----:B------:R-:W-:-:S03]  /*7bf0*/  LOP3.LUT R9, R3, R0, RZ, 0x3c, !PT ;  /* 0x0000000003097212 */ /* 0x000fc600078e3cff */
[----:B------:R-:W-:Y:S01]  /*7c00*/  IMAD R6, R8, 0x8, R5 ;  /* 0x0000000808067824 */ /* 0x000fe200078e0205 */
[----:B------:R-:W-:Y:S01]  /*7c10*/  SHF.L.U32 R3, R9, 0x1f, RZ ;  /* 0x0000001f09037819 */ /* 0x000fe200000006ff */
[----:B0-----:R-:W-:Y:S06]  /*7c20*/  @!P0 BRA `(.L_x_184) ;  /* 0x0000000400488947 */ /* 0x001fec0003800000 */
.L_x_198:
[----:B------:R-:W1:Y:S01]  /*7c30*/  SYNCS.PHASECHK.TRANS64.TRYWAIT P0, [R6+URZ], R3 ;  /* 0x00000003060075a7 */ /* 0x000e62000800017f */
[----:B------:R-:W-:-:S05]  /*7c40*/  VIADD R0, R8, 0x1 ;  /* 0x0000000108007836 */ /* 0x000fca0000000000 */
[----:B------:R-:W-:-:S04]  /*7c50*/  ISETP.NE.AND P1, PT, R0, 0x7, PT ;  /* 0x000000070000780c */ /* 0x000fc80003f25270 */
[----:B0-----:R-:W-:Y:S02]  /*7c60*/  SEL R2, RZ, 0x1, P1 ;  /* 0x00000001ff027807 */ /* 0x001fe40000800000 */
[----:B------:R-:W-:Y:S02]  /*7c70*/  SEL R0, R0, RZ, P1 ;  /* 0x000000ff00007207 */ /* 0x000fe40000800000 */
[----:B------:R-:W-:-:S03]  /*7c80*/  LOP3.LUT R9, R9, R2, RZ, 0x3c, !PT ;  /* 0x0000000209097212 */ /* 0x000fc600078e3cff */
[----:B------:R-:W-:Y:S01]  /*7c90*/  IMAD R7, R0, 0x8, R5 ;  /* 0x0000000800077824 */ /* 0x000fe200078e0205 */
[----:B------:R-:W-:Y:S01]  /*7ca0*/  SHF.L.U32 R4, R9, 0x1f, RZ ;  /* 0x0000001f09047819 */ /* 0x000fe200000006ff */
[----:B-1----:R-:W-:Y:S06]  /*7cb0*/  @!P0 BRA `(.L_x_185) ;  /* 0x0000000400388947 */ /* 0x002fec0003800000 */
.L_x_199:
[----:B------:R-:W1:Y:S01]  /*7cc0*/  SYNCS.PHASECHK.TRANS64.TRYWAIT P0, [R7+URZ], R4 ;  /* 0x00000004070075a7 */ /* 0x000e62000800017f */
[----:B------:R-:W-:-:S05]  /*7cd0*/  VIADD R0, R0, 0x1 ;  /* 0x0000000100007836 */ /* 0x000fca0000000000 */
[----:B------:R-:W-:-:S04]  /*7ce0*/  ISETP.NE.AND P1, PT, R0, 0x7, PT ;  /* 0x000000070000780c */ /* 0x000fc80003f25270 */
[----:B------:R-:W-:Y:S02]  /*7cf0*/  SEL R2, RZ, 0x1, P1 ;  /* 0x00000001ff027807 */ /* 0x000fe40000800000 */
[----:B------:R-:W-:Y:S02]  /*7d00*/  SEL R0, R0, RZ, P1 ;  /* 0x000000ff00007207 */ /* 0x000fe40000800000 */
[----:B------:R-:W-:-:S03]  /*7d10*/  LOP3.LUT R9, R9, R2, RZ, 0x3c, !PT ;  /* 0x0000000209097212 */ /* 0x000fc600078e3cff */
[----:B0-----:R-:W-:Y:S01]  /*7d20*/  IMAD R6, R0, 0x8, R5 ;  /* 0x0000000800067824 */ /* 0x001fe200078e0205 */
[----:B------:R-:W-:Y:S01]  /*7d30*/  SHF.L.U32 R3, R9, 0x1f, RZ ;  /* 0x0000001f09037819 */ /* 0x000fe200000006ff */
[----:B-1----:R-:W-:Y:S06]  /*7d40*/  @!P0 BRA `(.L_x_186) ;  /* 0x0000000400288947 */ /* 0x002fec0003800000 */
.L_x_200:
        /* <DEDUP_REMOVED lines=9> */
.L_x_201:
        /* <DEDUP_REMOVED lines=9> */
.L_x_202:
[----:B------:R-:W1:Y:S01]  /*7e70*/  SYNCS.PHASECHK.TRANS64.TRYWAIT P0, [R6+URZ], R3 ;  /* 0x00000003060075a7 */ /* 0x000e62000800017f */
[----:B------:R-:W-:-:S05]  /*7e80*/  VIADD R0, R0, 0x1 ;  /* 0x0000000100007836 */ /* 0x000fca0000000000 */
[----:B------:R-:W-:-:S04]  /*7e90*/  ISETP.NE.AND P1, PT, R0, 0x7, PT ;  /* 0x000000070000780c */ /* 0x000fc80003f25270 */
[----:B------:R-:W-:Y:S02]  /*7ea0*/  SEL R2, RZ, 0x1, P1 ;  /* 0x00000001ff027807 */ /* 0x000fe40000800000 */
[----:B------:R-:W-:Y:S02]  /*7eb0*/  SEL R0, R0, RZ, P1 ;  /* 0x000000ff00007207 */ /* 0x000fe40000800000 */
[----:B------:R-:W-:Y:S01]  /*7ec0*/  LOP3.LUT R2, R9, R2, RZ, 0x3c, !PT ;  /* 0x0000000209027212 */ /* 0x000fe200078e3cff */
[----:B-1----:R-:W-:Y:S06]  /*7ed0*/  @!P0 BRA `(.L_x_189) ;  /* 0x0000000400008947 */ /* 0x002fec0003800000 */
.L_x_203:
[----:B------:R-:W-:Y:S01]  /*7ee0*/  IMAD R5, R0, 0x8, R5 ;  /* 0x0000000800057824 */ /* 0x000fe200078e0205 */
[----:B------:R-:W-:-:S07]  /*7ef0*/  SHF.L.U32 R0, R2, 0x1f, RZ ;  /* 0x0000001f02007819 */ /* 0x000fce00000006ff */
.L_x_190:
[----:B--2---:R2:W3:Y:S02]  /*7f00*/  SYNCS.PHASECHK.TRANS64.TRYWAIT P0, [R5+URZ], R0 ;  /* 0x00000000050075a7 */ /* 0x0044e4000800017f */
[----:B---3--:R-:W-:Y:S05]  /*7f10*/  @!P0 NANOSLEEP.SYNCS 0x989680 ;  /* 0x009896800000895d */ /* 0x008fea0003900000 */
[----:B------:R-:W3:Y:S02]  /*7f20*/  @!P0 SYNCS.PHASECHK.TRANS64 P0, [R5+URZ], R0 ;  /* 0x00000000050085a7 */ /* 0x000ee4000800007f */
[----:B---3--:R-:W-:Y:S05]  /*7f30*/  @!P0 BRA `(.L_x_190) ;  /* 0xfffffffc00f08947 */ /* 0x008fea000383ffff */
.L_x_182:
[----:B------:R-:W-:Y:S05]  /*7f40*/  BSYNC B0 ;  /* 0x0000000000007941 */ /* 0x000fea0003800000 */
.L_x_181:
[----:B------:R-:W-:Y:S05]  /*7f50*/  EXIT ;  /* 0x000000000000794d */ /* 0x000fea0003800000 */
.L_x_21:
[----:B-1----:R1:W2:Y:S02]  /*7f60*/  SYNCS.PHASECHK.TRANS64.TRYWAIT P1, [R3+URZ], R0 ;  /* 0x00000000030075a7 */ /* 0x0022a4000802017f */
[----:B--2---:R-:W-:Y:S05]  /*7f70*/  @!P1 NANOSLEEP.SYNCS 0x989680 ;  /* 0x009896800000995d */ /* 0x004fea0003900000 */
[----:B------:R-:W2:Y:S02]  /*7f80*/  @!P1 SYNCS.PHASECHK.TRANS64 P1, [R3+URZ], R0 ;  /* 0x00000000030095a7 */ /* 0x000ea4000802007f */
[----:B--2---:R-:W-:Y:S05]  /*7f90*/  @!P1 BRA `(.L_x_21) ;  /* 0xfffffffc00f09947 */ /* 0x004fea000383ffff */
[----:B------:R-:W-:Y:S05]  /*7fa0*/  BRA `(.L_x_20) ;  /* 0xffffff9400fc7947 */ /* 0x000fea000383ffff */
.L_x_26:
[----:B-1----:R1:W2:Y:S02]  /*7fb0*/  SYNCS.PHASECHK.TRANS64.TRYWAIT P1, [R5+URZ], R4 ;  /* 0x00000004050075a7 */ /* 0x0022a4000802017f */
[----:B--2---:R-:W-:Y:S05]  /*7fc0*/  @!P1 NANOSLEEP.SYNCS 0x989680 ;  /* 0x009896800000995d */ /* 0x004fea0003900000 */
[----:B------:R-:W2:Y:S02]  /*7fd0*/  @!P1 SYNCS.PHASECHK.TRANS64 P1, [R5+URZ], R4 ;  /* 0x00000004050095a7 */ /* 0x000ea4000802007f */
[----:B--2---:R-:W-:Y:S05]  /*7fe0*/  @!P1 BRA `(.L_x_26) ;  /* 0xfffffffc00f09947 */ /* 0x004fea000383ffff */
[----:B------:R-:W-:Y:S05]  /*7ff0*/  BRA `(.L_x_25) ;  /* 0xffffff9800d87947 */ /* 0x000fea000383ffff */
.L_x_169:
[----:B------:R-:W-:Y:S01]  /*8000*/  BSSY B1, `(.L_x_191) ;  /* 0x0000006000017945 */ /* 0x000fe20003800000 */
[----:B------:R-:W-:-:S07]  /*8010*/  IMAD.MOV.U32 R15, RZ, RZ, -0x1 ;  /* 0xffffffffff0f7424 */ /* 0x000fce00078e00ff */
[----:B------:R-:W-:Y:S05]  /*8020*/  WARPSYNC.COLLECTIVE R15, `(.L_x_192) ;  /* 0x000000000f0c7348 */ /* 0x000fea0003c00000 */
[----:B------:R-:W-:Y:S02]  /*8030*/  ELECT P6, UR62, PT ;  /* 0x00000000003e782f */ /* 0x000fe400038c0000 */
[----:B------:R-:W-:Y:S01]  /*8040*/  MOV R14, UR62 ;  /* 0x0000003e000e7c02 */ /* 0x000fe20008000f00 */
[----:B------:R-:W-:Y:S10]  /*8050*/  ENDCOLLECTIVE ;  /* 0x000000000000791b */ /* 0x000ff40003800000 */
.L_x_192:
[----:B------:R-:W-:Y:S05]  /*8060*/  BSYNC B1 ;  /* 0x0000000000017941 */ /* 0x000fea0003800000 */
.L_x_191:
[----:B------:R-:W-:Y:S05]  /*8070*/  BRA `(.L_x_193) ;  /* 0xffffffec00c47947 */ /* 0x000fea000383ffff */
.L_x_172:
[----:B-1----:R1:W2:Y:S02]  /*8080*/  SYNCS.PHASECHK.TRANS64.TRYWAIT P0, [R23+URZ+0x38], R14 ;  /* 0x0000380e170075a7 */ /* 0x0022a4000800017f */
[----:B--2---:R-:W-:Y:S05]  /*8090*/  @!P0 NANOSLEEP.SYNCS 0x989680 ;  /* 0x009896800000895d */ /* 0x004fea0003900000 */
[----:B------:R-:W2:Y:S02]  /*80a0*/  @!P0 SYNCS.PHASECHK.TRANS64 P0, [R23+URZ+0x38], R14 ;  /* 0x0000380e170085a7 */ /* 0x000ea4000800007f */
[----:B--2---:R-:W-:Y:S05]  /*80b0*/  @!P0 BRA `(.L_x_172) ;  /* 0xfffffffc00f08947 */ /* 0x004fea000383ffff */
[----:B------:R-:W-:Y:S05]  /*80c0*/  BRA `(.L_x_194) ;  /* 0xfffffff000047947 */ /* 0x000fea000383ffff */
.L_x_180:
[----:B------:R-:W-:Y:S01]  /*80d0*/  BSSY B0, `(.L_x_195) ;  /* 0x0000006000007945 */ /* 0x000fe20003800000 */
[----:B------:R-:W-:-:S07]  /*80e0*/  IMAD.MOV.U32 R15, RZ, RZ, -0x1 ;  /* 0xffffffffff0f7424 */ /* 0x000fce00078e00ff */
[----:B------:R-:W-:Y:S05]  /*80f0*/  WARPSYNC.COLLECTIVE R15, `(.L_x_196) ;  /* 0x000000000f0c7348 */ /* 0x000fea0003c00000 */
[----:B------:R-:W-:Y:S02]  /*8100*/  ELECT P6, UR62, PT ;  /* 0x00000000003e782f */ /* 0x000fe400038c0000 */
[----:B------:R-:W-:Y:S01]  /*8110*/  MOV R14, UR62 ;  /* 0x0000003e000e7c02 */ /* 0x000fe20008000f00 */
[----:B------:R-:W-:Y:S10]  /*8120*/  ENDCOLLECTIVE ;  /* 0x000000000000791b */ /* 0x000ff40003800000 */
.L_x_196:
[----:B------:R-:W-:Y:S05]  /*8130*/  BSYNC B0 ;  /* 0x0000000000007941 */ /* 0x000fea0003800000 */
.L_x_195:
[----:B------:R-:W-:Y:S05]  /*8140*/  BRA `(.L_x_197) ;  /* 0xfffffff800647947 */ /* 0x000fea000383ffff */
.L_x_184:
[----:B0-----:R0:W1:Y:S02]  /*8150*/  SYNCS.PHASECHK.TRANS64.TRYWAIT P0, [R7+URZ], R2 ;  /* 0x00000002070075a7 */ /* 0x001064000800017f */
[----:B-1----:R-:W-:Y:S05]  /*8160*/  @!P0 NANOSLEEP.SYNCS 0x989680 ;  /* 0x009896800000895d */ /* 0x002fea0003900000 */
[----:B------:R-:W1:Y:S02]  /*8170*/  @!P0 SYNCS.PHASECHK.TRANS64 P0, [R7+URZ], R2 ;  /* 0x00000002070085a7 */ /* 0x000e64000800007f */
[----:B-1----:R-:W-:Y:S05]  /*8180*/  @!P0 BRA `(.L_x_184) ;  /* 0xfffffffc00f08947 */ /* 0x002fea000383ffff */
[----:B------:R-:W-:Y:S05]  /*8190*/  BRA `(.L_x_198) ;  /* 0xfffffff800a47947 */ /* 0x000fea000383ffff */
.L_x_185:
[----:B0-----:R0:W1:Y:S02]  /*81a0*/  SYNCS.PHASECHK.TRANS64.TRYWAIT P0, [R6+URZ], R3 ;  /* 0x00000003060075a7 */ /* 0x001064000800017f */
[----:B-1----:R-:W-:Y:S05]  /*81b0*/  @!P0 NANOSLEEP.SYNCS 0x989680 ;  /* 0x009896800000895d */ /* 0x002fea0003900000 */
[----:B------:R-:W1:Y:S02]  /*81c0*/  @!P0 SYNCS.PHASECHK.TRANS64 P0, [R6+URZ], R3 ;  /* 0x00000003060085a7 */ /* 0x000e64000800007f */
[----:B-1----:R-:W-:Y:S05]  /*81d0*/  @!P0 BRA `(.L_x_185) ;  /* 0xfffffffc00f08947 */ /* 0x002fea000383ffff */
[----:B------:R-:W-:Y:S05]  /*81e0*/  BRA `(.L_x_199) ;  /* 0xfffffff800b47947 */ /* 0x000fea000383ffff */
.L_x_186:
[----:B0-----:R0:W1:Y:S02]  /*81f0*/  SYNCS.PHASECHK.TRANS64.TRYWAIT P0, [R7+URZ], R4 ;  /* 0x00000004070075a7 */ /* 0x001064000800017f */
[----:B-1----:R-:W-:Y:S05]  /*8200*/  @!P0 NANOSLEEP.SYNCS 0x989680 ;  /* 0x009896800000895d */ /* 0x002fea0003900000 */
[----:B------:R-:W1:Y:S02]  /*8210*/  @!P0 SYNCS.PHASECHK.TRANS64 P0, [R7+URZ], R4 ;  /* 0x00000004070085a7 */ /* 0x000e64000800007f */
[----:B-1----:R-:W-:Y:S05]  /*8220*/  @!P0 BRA `(.L_x_186) ;  /* 0xfffffffc00f08947 */ /* 0x002fea000383ffff */
[----:B------:R-:W-:Y:S05]  /*8230*/  BRA `(.L_x_200) ;  /* 0xfffffff800c47947 */ /* 0x000fea000383ffff */
.L_x_187:
[----:B0-----:R0:W1:Y:S02]  /*8240*/  SYNCS.PHASECHK.TRANS64.TRYWAIT P0, [R6+URZ], R3 ;  /* 0x00000003060075a7 */ /* 0x001064000800017f */
[----:B-1----:R-:W-:Y:S05]  /*8250*/  @!P0 NANOSLEEP.SYNCS 0x989680 ;  /* 0x009896800000895d */ /* 0x002fea0003900000 */
[----:B------:R-:W1:Y:S02]  /*8260*/  @!P0 SYNCS.PHASECHK.TRANS64 P0, [R6+URZ], R3 ;  /* 0x00000003060085a7 */ /* 0x000e64000800007f */
[----:B-1----:R-:W-:Y:S05]  /*8270*/  @!P0 BRA `(.L_x_187) ;  /* 0xfffffffc00f08947 */ /* 0x002fea000383ffff */
[----:B------:R-:W-:Y:S05]  /*8280*/  BRA `(.L_x_201) ;  /* 0xfffffff800d47947 */ /* 0x000fea000383ffff */
.L_x_188:
[----:B0-----:R0:W1:Y:S02]  /*8290*/  SYNCS.PHASECHK.TRANS64.TRYWAIT P0, [R7+URZ], R4 ;  /* 0x00000004070075a7 */ /* 0x001064000800017f */
[----:B-1----:R-:W-:Y:S05]  /*82a0*/  @!P0 NANOSLEEP.SYNCS 0x989680 ;  /* 0x009896800000895d */ /* 0x002fea0003900000 */
[----:B------:R-:W1:Y:S02]  /*82b0*/  @!P0 SYNCS.PHASECHK.TRANS64 P0, [R7+URZ], R4 ;  /* 0x00000004070085a7 */ /* 0x000e64000800007f */
[----:B-1----:R-:W-:Y:S05]  /*82c0*/  @!P0 BRA `(.L_x_188) ;  /* 0xfffffffc00f08947 */ /* 0x002fea000383ffff */
[----:B------:R-:W-:Y:S05]  /*82d0*/  BRA `(.L_x_202) ;  /* 0xfffffff800e47947 */ /* 0x000fea000383ffff */
.L_x_189:
[----:B-1----:R1:W2:Y:S02]  /*82e0*/  SYNCS.PHASECHK.TRANS64.TRYWAIT P0, [R6+URZ], R3 ;  /* 0x00000003060075a7 */ /* 0x0022a4000800017f */
[----:B--2---:R-:W-:Y:S05]  /*82f0*/  @!P0 NANOSLEEP.SYNCS 0x989680 ;  /* 0x009896800000895d */ /* 0x004fea0003900000 */
[----:B------:R-:W2:Y:S02]  /*8300*/  @!P0 SYNCS.PHASECHK.TRANS64 P0, [R6+URZ], R3 ;  /* 0x00000003060085a7 */ /* 0x000ea4000800007f */
[----:B--2---:R-:W-:Y:S05]  /*8310*/  @!P0 BRA `(.L_x_189) ;  /* 0xfffffffc00f08947 */ /* 0x004fea000383ffff */
[----:B------:R-:W-:Y:S05]  /*8320*/  BRA `(.L_x_203) ;  /* 0xfffffff800ec7947 */ /* 0x000fea000383ffff */
.L_x_204:
[----:B------:R-:W-:-:S00]  /*8330*/  BRA `(.L_x_204) ;  /* 0xfffffffc00fc7947 */ /* 0x000fc0000383ffff */
[----:B------:R-:W-:-:S00]  /*8340*/  NOP ;  /* 0x0000000000007918 */ /* 0x000fc00000000000 */
        /* <DEDUP_REMOVED lines=11> */
.L_x_205:


//--------------------- .nv.global.init           --------------------------
	.section	.nv.global.init,"aw",@progbits
.nv.global.init:
	.type		$str$22,@object
	.size		$str$22,($str$23 - $str$22)
$str$22:
        /*0000*/ 	.byte	0x6b, 0x5f, 0x74, 0x69, 0x6c, 0x65, 0x5f, 0x63, 0x6f, 0x75, 0x6e, 0x74, 0x20, 0x3e, 0x3d, 0x20
        /*0010*/ 	.byte	0x31, 0x00
	.type		$str$23,@object
	.size		$str$23,(__unnamed_1 - $str$23)
$str$23:
        /*0012*/ 	.byte	0x2f, 0x74, 0x6d, 0x70, 0x2f, 0x63, 0x75, 0x74, 0x6c, 0x61, 0x73, 0x73, 0x5f, 0x73, 0x77, 0x65
        /*0022*/ 	.byte	0x65, 0x70, 0x5f, 0x73, 0x72, 0x63, 0x2f, 0x69, 0x6e, 0x63, 0x6c, 0x75, 0x64, 0x65, 0x2f, 0x63
        /*0032*/ 	.byte	0x75, 0x74, 0x6c, 0x61, 0x73, 0x73, 0x2f, 0x67, 0x65, 0x6d, 0x6d, 0x2f, 0x63, 0x6f, 0x6c, 0x6c
        /*0042*/ 	.byte	0x65, 0x63, 0x74, 0x69, 0x76, 0x65, 0x2f, 0x73, 0x6d, 0x39, 0x30, 0x5f, 0x6d, 0x6d, 0x61, 0x5f
        /*0052*/ 	.byte	0x74, 0x6d, 0x61, 0x5f, 0x67, 0x6d, 0x6d, 0x61, 0x5f, 0x73, 0x73, 0x5f, 0x77, 0x61, 0x72, 0x70
        /*0062*/ 	.byte	0x73, 0x70, 0x65, 0x63, 0x69, 0x61, 0x6c, 0x69, 0x7a, 0x65, 0x64, 0x2e, 0x68, 0x70, 0x70, 0x00
	.type		__unnamed_1,@object
	.size		__unnamed_1,(.L_0 - __unnamed_1)
__unnamed_1:
        /*0072*/ 	.byte	0x76, 0x6f, 0x69, 0x64, 0x20, 0x63, 0x75, 0x74, 0x6c, 0x61, 0x73, 0x73, 0x3a, 0x3a, 0x67, 0x65
        /* <DEDUP_REMOVED lines=180> */
        /*0bc2*/ 	.byte	0x69, 0x74, 0x79, 0x5d, 0x00
.L_0:


//--------------------- .nv.shared._ZN7cutlass13device_kernelINS_4gemm6kernel13GemmUniversalIN4cute5tupleIJiiiiEEENS1_10collective13CollectiveMmaINS1_34MainloopSm90TmaGmmaWarpSpecializedILi7ENS5_IJNS4_1CILi1EEENSA_ILi2EEESB_EEENS1_35KernelTmaWarpSpecializedCooperativeEEENS5_IJNSA_ILi128EEESG_NSA_ILi64EEEEEENS_6half_tENS5_IJlSB_lEEESJ_SK_NS4_8TiledMMAINS4_8MMA_AtomIJNS4_4SM904GMMA26MMA_64x128x16_F32F16F16_SSILNSO_5MajorE0ELSQ_0ELNSO_7ScaleInE1ELSR_1EEEEEENS4_6LayoutINS5_IJSC_SB_SB_EEENS5_IJSB_NSA_ILi0EEESW_EEEEENS5_IJNS4_10UnderscoreESZ_SZ_EEEEENS4_23SM90_TMA_LOAD_MULTICASTENS4_14ComposedLayoutINS4_7SwizzleILi3ELi4ELi3EEENS4_18smem_ptr_flag_bitsILi16EEENSU_INS5_IJNSA_ILi8EEESH_EEENS5_IJSH_SB_EEEEEEEvNS4_8identityENS4_13SM90_TMA_LOADES1C_vS1D_EENS_8epilogue10collective6detail29Sm90TmaWarpSpecializedAdapterINS1H_15DefaultEpilogueISJ_SK_SK_NS1G_6thread17LinearCombinationISJ_Li1EffLNS1L_9ScaleType4KindE0ELNS_15FloatRoundStyleE2ESJ_EENS1_15EpilogueDefaultEEEEEvvEEEEvNT_6ParamsE --------------------------
	.section	.nv.shared._ZN7cutlass13device_kernelINS_4gemm6kernel13GemmUniversalIN4cute5tupleIJiiiiEEENS1_10collective13CollectiveMmaINS1_34MainloopSm90TmaGmmaWarpSpecializedILi7ENS5_IJNS4_1CILi1EEENSA_ILi2EEESB_EEENS1_35KernelTmaWarpSpecializedCooperativeEEENS5_IJNSA_ILi128EEESG_NSA_ILi64EEEEEENS_6half_tENS5_IJlSB_lEEESJ_SK_NS4_8TiledMMAINS4_8MMA_AtomIJNS4_4SM904GMMA26MMA_64x128x16_F32F16F16_SSILNSO_5MajorE0ELSQ_0ELNSO_7ScaleInE1ELSR_1EEEEEENS4_6LayoutINS5_IJSC_SB_SB_EEENS5_IJSB_NSA_ILi0EEESW_EEEEENS5_IJNS4_10UnderscoreESZ_SZ_EEEEENS4_23SM90_TMA_LOAD_MULTICASTENS4_14ComposedLayoutINS4_7SwizzleILi3ELi4ELi3EEENS4_18smem_ptr_flag_bitsILi16EEENSU_INS5_IJNSA_ILi8EEESH_EEENS5_IJSH_SB_EEEEEEEvNS4_8identityENS4_13SM90_TMA_LOADES1C_vS1D_EENS_8epilogue10collective6detail29Sm90TmaWarpSpecializedAdapterINS1H_15DefaultEpilogueISJ_SK_SK_NS1G_6thread17LinearCombinationISJ_Li1EffLNS1L_9ScaleType4KindE0ELNS_15FloatRoundStyleE2ESJ_EENS1_15EpilogueDefaultEEEEEvvEEEEvNT_6ParamsE,"aw",@nobits
	.sectionflags	@""
	.align	16
	.zero		1024


//--------------------- .nv.shared.reserved.0     --------------------------
	.section	.nv.shared.reserved.0,"aw",@nobits
	.weak		__nv_reservedSMEM_offset_0_alias
	.size		__nv_reservedSMEM_offset_0_alias, 0, 0
	.other		__nv_reservedSMEM_offset_0_alias,@"STO_CUDA_RESERVED_SHARED STV_DEFAULT"
__nv_reservedSMEM_offset_0_alias:
	.zero		0


//--------------------- .nv.global                --------------------------
	.section	.nv.global,"aw",@nobits
.nv.global:
	.type		_ZN39_INTERNAL_7244ec47_4_k_cu_98bbc123_26414cute1_E,@object
	.size		_ZN39_INTERNAL_7244ec47_4_k_cu_98bbc123_26414cute1_E,(_ZN39_INTERNAL_7244ec47_4_k_cu_98bbc123_26414cuda3std3__45__cpo6cbeginE - _ZN39_INTERNAL_7244ec47_4_k_cu_98bbc123_26414cute1_E)
_ZN39_INTERNAL_7244ec47_4_k_cu_98bbc123_26414cute1_E:
	.zero		1
	.type		_ZN39_INTERNAL_7244ec47_4_k_cu_98bbc123_26414cuda3std3__45__cpo6cbeginE,@object
	.size		_ZN39_INTERNAL_7244ec47_4_k_cu_98bbc123_26414cuda3std3__45__cpo6cbeginE,(_ZN39_INTERNAL_7244ec47_4_k_cu_98bbc123_26414cuda3std3__48in_placeE - _ZN39_INTERNAL_7244ec47_4_k_cu_98bbc123_26414cuda3std3__45__cpo6cbeginE)
_ZN39_INTERNAL_7244ec47_4_k_cu_98bbc123_26414cuda3std3__45__cpo6cbeginE:
	.zero		1
	.type		_ZN39_INTERNAL_7244ec47_4_k_cu_98bbc123_26414cuda3std3__48in_placeE,@object
	.size		_ZN39_INTERNAL_7244ec47_4_k_cu_98bbc123_26414cuda3std3__48in_placeE,(_ZN39_INTERNAL_7244ec47_4_k_cu_98bbc123_26414cuda3std6ranges3__45__cpo9iter_moveE - _ZN39_INTERNAL_7244ec47_4_k_cu_98bbc123_26414cuda3std3__48in_placeE)
_ZN39_INTERNAL_7244ec47_4_k_cu_98bbc123_26414cuda3std3__48in_placeE:
	.zero		1
	.type		_ZN39_INTERNAL_7244ec47_4_k_cu_98bbc123_26414cuda3std6ranges3__45__cpo9iter_moveE,@object
	.size		_ZN39_INTERNAL_7244ec47_4_k_cu_98bbc123_26414cuda3std6ranges3__45__cpo9iter_moveE,(_ZN39_INTERNAL_7244ec47_4_k_cu_98bbc123_26414cuda3std3__45__cpo5beginE - _ZN39_INTERNAL_7244ec47_4_k_cu_98bbc123_26414cuda3std6ranges3__45__cpo9iter_moveE)
_ZN39_INTERNAL_7244ec47_4_k_cu_98bbc123_26414cuda3std6ranges3__45__cpo9iter_moveE:
	.zero		1
	.type		_ZN39_INTERNAL_7244ec47_4_k_cu_98bbc123_26414cuda3std3__45__cpo5beginE,@object
	.size		_ZN39_INTERNAL_7244ec47_4_k_cu_98bbc123_26414cuda3std3__45__cpo5beginE,(_ZN39_INTERNAL_7244ec47_4_k_cu_98bbc123_26414cuda3std3__441_GLOBAL__N__7244ec47_4_k_cu_98bbc123_26416ignoreE - _ZN39_INTERNAL_7244ec47_4_k_cu_98bbc123_26414cuda3std3__45__cpo5beginE)
_ZN39_INTERNAL_7244ec47_4_k_cu_98bbc123_26414cuda3std3__45__cpo5beginE:
	.zero		1
	.type		_ZN39_INTERNAL_7244ec47_4_k_cu_98bbc123_26414cuda3std3__441_GLOBAL__N__7244ec47_4_k_cu_98bbc123_26416ignoreE,@object
	.size		_ZN39_INTERNAL_7244ec47_4_k_cu_98bbc123_26414cuda3std3__441_GLOBAL__N__7244ec47_4_k_cu_98bbc123_26416ignoreE,(_ZN39_INTERNAL_7244ec47_4_k_cu_98bbc123_26414cute7productE - _ZN39_INTERNAL_7244ec47_4_k_cu_98bbc123_26414cuda3std3__441_GLOBAL__N__7244ec47_4_k_cu_98bbc123_26416ignoreE)
_ZN39_INTERNAL_7244ec47_4_k_cu_98bbc123_26414cuda3std3__441_GLOBAL__N__7244ec47_4_k_cu_98bbc123_26416ignoreE:
	.zero		1
	.type		_ZN39_INTERNAL_7244ec47_4_k_cu_98bbc123_26414cute7productE,@object
	.size		_ZN39_INTERNAL_7244ec47_4_k_cu_98bbc123_26414cute7productE,(_ZN39_INTERNAL_7244ec47_4_k_cu_98bbc123_26414cuda3std3__45__cpo3endE - _ZN39_INTERNAL_7244ec47_4_k_cu_98bbc123_26414cute7productE)
_ZN39_INTERNAL_7244ec47_4_k_cu_98bbc123_26414cute7productE:
	.zero		1
	.type		_ZN39_INTERNAL_7244ec47_4_k_cu_98bbc123_26414cuda3std3__45__cpo3endE,@object
	.size		_ZN39_INTERNAL_7244ec47_4_k_cu_98bbc123_26414cuda3std3__45__cpo3endE,(_ZN39_INTERNAL_7244ec47_4_k_cu_98bbc123_26414cuda3std3__419piecewise_constructE - _ZN39_INTERNAL_7244ec47_4_k_cu_98bbc123_26414cuda3std3__45__cpo3endE)
_ZN39_INTERNAL_7244ec47_4_k_cu_98bbc123_26414cuda3std3__45__cpo3endE:
	.zero		1
	.type		_ZN39_INTERNAL_7244ec47_4_k_cu_98bbc123_26414cuda3std3__419piecewise_constructE,@object
	.size		_ZN39_INTERNAL_7244ec47_4_k_cu_98bbc123_26414cuda3std3__419piecewise_constructE,(_ZN39_INTERNAL_7244ec47_4_k_cu_98bbc123_26414cuda3std3__45__cpo4cendE - _ZN39_INTERNAL_7244ec47_4_k_cu_98bbc123_26414cuda3std3__419piecewise_constructE)
_ZN39_INTERNAL_7244ec47_4_k_cu_98bbc123_26414cuda3std3__419piecewise_constructE:
	.zero		1
	.type		_ZN39_INTERNAL_7244ec47_4_k_cu_98bbc123_26414cuda3std3__45__cpo4cendE,@object
	.size		_ZN39_INTERNAL_7244ec47_4_k_cu_98bbc123_26414cuda3std3__45__cpo4cendE,(_ZN39_INTERNAL_7244ec47_4_k_cu_98bbc123_26414cuda3std6ranges3__45__cpo4swapE - _ZN39_INTERNAL_7244ec47_4_k_cu_98bbc123_26414cuda3std3__45__cpo4cendE)
_ZN39_INTERNAL_7244ec47_4_k_cu_98bbc123_26414cuda3std3__45__cpo4cendE:
	.zero		1
	.type		_ZN39_INTERNAL_7244ec47_4_k_cu_98bbc123_26414cuda3std6ranges3__45__cpo4swapE,@object
	.size		_ZN39_INTERNAL_7244ec47_4_k_cu_98bbc123_26414cuda3std6ranges3__45__cpo4swapE,(.L_8 - _ZN39_INTERNAL_7244ec47_4_k_cu_98bbc123_26414cuda3std6ranges3__45__cpo4swapE)
_ZN39_INTERNAL_7244ec47_4_k_cu_98bbc123_26414cuda3std6ranges3__45__cpo4swapE:
	.zero		1
.L_8:


//--------------------- .nv.constant0._ZN7cutlass13device_kernelINS_4gemm6kernel13GemmUniversalIN4cute5tupleIJiiiiEEENS1_10collective13CollectiveMmaINS1_34MainloopSm90TmaGmmaWarpSpecializedILi7ENS5_IJNS4_1CILi1EEENSA_ILi2EEESB_EEENS1_35KernelTmaWarpSpecializedCooperativeEEENS5_IJNSA_ILi128EEESG_NSA_ILi64EEEEEENS_6half_tENS5_IJlSB_lEEESJ_SK_NS4_8TiledMMAINS4_8MMA_AtomIJNS4_4SM904GMMA26MMA_64x128x16_F32F16F16_SSILNSO_5MajorE0ELSQ_0ELNSO_7ScaleInE1ELSR_1EEEEEENS4_6LayoutINS5_IJSC_SB_SB_EEENS5_IJSB_NSA_ILi0EEESW_EEEEENS5_IJNS4_10UnderscoreESZ_SZ_EEEEENS4_23SM90_TMA_LOAD_MULTICASTENS4_14ComposedLayoutINS4_7SwizzleILi3ELi4ELi3EEENS4_18smem_ptr_flag_bitsILi16EEENSU_INS5_IJNSA_ILi8EEESH_EEENS5_IJSH_SB_EEEEEEEvNS4_8identityENS4_13SM90_TMA_LOADES1C_vS1D_EENS_8epilogue10collective6detail29Sm90TmaWarpSpecializedAdapterINS1H_15DefaultEpilogueISJ_SK_SK_NS1G_6thread17LinearCombinationISJ_Li1EffLNS1L_9ScaleType4KindE0ELNS_15FloatRoundStyleE2ESJ_EENS1_15EpilogueDefaultEEEEEvvEEEEvNT_6ParamsE --------------------------
	.section	.nv.constant0._ZN7cutlass13device_kernelINS_4gemm6kernel13GemmUniversalIN4cute5tupleIJiiiiEEENS1_10collective13CollectiveMmaINS1_34MainloopSm90TmaGmmaWarpSpecializedILi7ENS5_IJNS4_1CILi1EEENSA_ILi2EEESB_EEENS1_35KernelTmaWarpSpecializedCooperativeEEENS5_IJNSA_ILi128EEESG_NSA_ILi64EEEEEENS_6half_tENS5_IJlSB_lEEESJ_SK_NS4_8TiledMMAINS4_8MMA_AtomIJNS4_4SM904GMMA26MMA_64x128x16_F32F16F16_SSILNSO_5MajorE0ELSQ_0ELNSO_7ScaleInE1ELSR_1EEEEEENS4_6LayoutINS5_IJSC_SB_SB_EEENS5_IJSB_NSA_ILi0EEESW_EEEEENS5_IJNS4_10UnderscoreESZ_SZ_EEEEENS4_23SM90_TMA_LOAD_MULTICASTENS4_14ComposedLayoutINS4_7SwizzleILi3ELi4ELi3EEENS4_18smem_ptr_flag_bitsILi16EEENSU_INS5_IJNSA_ILi8EEESH_EEENS5_IJSH_SB_EEEEEEEvNS4_8identityENS4_13SM90_TMA_LOADES1C_vS1D_EENS_8epilogue10collective6detail29Sm90TmaWarpSpecializedAdapterINS1H_15DefaultEpilogueISJ_SK_SK_NS1G_6thread17LinearCombinationISJ_Li1EffLNS1L_9ScaleType4KindE0ELNS_15FloatRoundStyleE2ESJ_EENS1_15EpilogueDefaultEEEEEvvEEEEvNT_6ParamsE,"a",@progbits
	.sectionflags	@""
	.align	4
.nv.constant0._ZN7cutlass13device_kernelINS_4gemm6kernel13GemmUniversalIN4cute5tupleIJiiiiEEENS1_10collective13CollectiveMmaINS1_34MainloopSm90TmaGmmaWarpSpecializedILi7ENS5_IJNS4_1CILi1EEENSA_ILi2EEESB_EEENS1_35KernelTmaWarpSpecializedCooperativeEEENS5_IJNSA_ILi128EEESG_NSA_ILi64EEEEEENS_6half_tENS5_IJlSB_lEEESJ_SK_NS4_8TiledMMAINS4_8MMA_AtomIJNS4_4SM904GMMA26MMA_64x128x16_F32F16F16_SSILNSO_5MajorE0ELSQ_0ELNSO_7ScaleInE1ELSR_1EEEEEENS4_6LayoutINS5_IJSC_SB_SB_EEENS5_IJSB_NSA_ILi0EEESW_EEEEENS5_IJNS4_10UnderscoreESZ_SZ_EEEEENS4_23SM90_TMA_LOAD_MULTICASTENS4_14ComposedLayoutINS4_7SwizzleILi3ELi4ELi3EEENS4_18smem_ptr_flag_bitsILi16EEENSU_INS5_IJNSA_ILi8EEESH_EEENS5_IJSH_SB_EEEEEEEvNS4_8identityENS4_13SM90_TMA_LOADES1C_vS1D_EENS_8epilogue10collective6detail29Sm90TmaWarpSpecializedAdapterINS1H_15DefaultEpilogueISJ_SK_SK_NS1G_6thread17LinearCombinationISJ_Li1EffLNS1L_9ScaleType4KindE0ELNS_15FloatRoundStyleE2ESJ_EENS1_15EpilogueDefaultEEEEEvvEEEEvNT_6ParamsE:
	.zero		1664


//--------------------- SYMBOLS --------------------------

	.type		.nv.reservedSmem.offset0,@object
	.size		.nv.reservedSmem.offset0,0x4
	.type		__assertfail,@function
